// auto-generated by cutlass_sweep.gemm — config: {"arch": "sm_90", "cluster_m": 1, "cluster_n": 1, "dtype": "e4m3", "dtype_b": "e4m3", "layout": "nt", "stages": 0, "tile_k": 32, "tile_m": 128, "tile_n": 112}
#include "cutlass/cutlass.h"
#include "cutlass/gemm/collective/collective_builder.hpp"
#include "cutlass/gemm/device/gemm_universal_adapter.h"
#include "cutlass/gemm/kernel/gemm_universal.hpp"
#include "cutlass/epilogue/collective/collective_builder.hpp"

using ElemA = cutlass::float_e4m3_t;
using ElemB = cutlass::float_e4m3_t;
using ElemCD = cutlass::float_e4m3_t;
using Acc  = float;
using TileShape    = cute::Shape<cute::_128, cute::_112, cute::_32>;
using ClusterShape = cute::Shape<cute::_1, cute::_1, cute::_1>;

using CollectiveEpilogue = typename cutlass::epilogue::collective::CollectiveBuilder<
    cutlass::arch::Sm90, cutlass::arch::OpClassTensorOp,
    TileShape, ClusterShape,
    cutlass::epilogue::collective::EpilogueTileAuto,
    Acc, Acc,
    ElemCD, cutlass::layout::RowMajor, 128 / cutlass::sizeof_bits<ElemCD>::value,
    ElemCD, cutlass::layout::RowMajor, 128 / cutlass::sizeof_bits<ElemCD>::value,
    cutlass::epilogue::collective::EpilogueScheduleAuto
  >::CollectiveOp;

using CollectiveMainloop = typename cutlass::gemm::collective::CollectiveBuilder<
    cutlass::arch::Sm90, cutlass::arch::OpClassTensorOp,
    ElemA, cutlass::layout::RowMajor, 128 / cutlass::sizeof_bits<ElemA>::value,
    ElemB, cutlass::layout::ColumnMajor, 128 / cutlass::sizeof_bits<ElemB>::value,
    Acc,
    TileShape, ClusterShape,
    cutlass::gemm::collective::StageCountAutoCarveout<static_cast<int>(sizeof(typename CollectiveEpilogue::SharedStorage))>,
    cutlass::gemm::collective::KernelScheduleAuto
  >::CollectiveOp;

using GemmKernel = cutlass::gemm::kernel::GemmUniversal<
    cute::Shape<int,int,int,int>,
    CollectiveMainloop,
    CollectiveEpilogue
>;
using Gemm = cutlass::gemm::device::GemmUniversalAdapter<GemmKernel>;

// Force the device kernel symbol into the cubin without needing a host main.
auto* _anchor = &cutlass::device_kernel<GemmKernel>;


// ===== COMPILED SASS (sm_90a) =====

	.target	sm_90a

	.elftype	@"ET_EXEC"


//--------------------- .note.nv.tkinfo           --------------------------
	.section	.note.nv.tkinfo,"",@"SHT_NOTE"
	.sectionflags	@"SHF_NOTE_NV_TKINFO"
	.tkinfo
        /*0018*/ 	.word	0x00000002
        /*0030*/ 	.string	""
        /*0030*/ 	.string	"ptxas"
        /*0030*/ 	.string	"Cuda compilation tools, release 13.0, V13.0.88"
        /*0030*/ 	.string	"Build cuda_13.0.r13.0/compiler.36424714_0"
        /*0030*/ 	.string	"-arch sm_90a -m 64 "



//--------------------- .note.nv.cuinfo           --------------------------
	.section	.note.nv.cuinfo,"",@"SHT_NOTE"
	.sectionflags	@"SHF_NOTE_NV_CUINFO"
        /*0018*/ 	.short	0x0002
        /*001a*/ 	.short	0x005a
        /*001c*/ 	.short	0x0082
	.zero		2


//--------------------- .nv.info                  --------------------------
	.section	.nv.info,"",@"SHT_CUDA_INFO"
	.align	4


	//----- nvinfo : EIATTR_REGCOUNT
	.align		4
        /*0000*/ 	.byte	0x04, 0x2f
        /*0002*/ 	.short	(.L_12 - .L_11)
	.align		4
.L_11:
        /*0004*/ 	.word	index@(_ZN7cutlass13device_kernelINS_4gemm6kernel13GemmUniversalIN4cute5tupleIJiiiiEEENS1_10collective13CollectiveMmaINS1_37MainloopSm90TmaGmmaWarpSpecializedFP8ILi30ENS5_IJNS4_1CILi1EEESB_SB_EEENS1_35KernelTmaWarpSpecializedCooperativeEEENS5_IJNSA_ILi128EEENSA_ILi112EEENSA_ILi32EEEEEENS_12float_e4m3_tENS5_IJlSB_lEEESJ_SK_NS4_8TiledMMAINS4_8MMA_AtomIJNS4_4SM904GMMA30MMA_64x16x32_F32E4M3E4M3_SS_TNILNSO_7ScaleInE1ELSQ_1EEEEEENS4_6LayoutINS5_IJNSA_ILi2EEESB_SB_EEENS5_IJSB_NSA_ILi0EEESW_EEEEENS5_IJNS4_10UnderscoreESZ_SZ_EEEEENS4_13SM90_TMA_LOADENS4_14ComposedLayoutINS4_7SwizzleILi1ELi4ELi3EEENS4_18smem_ptr_flag_bitsILi8EEENST_INS5_IJNSA_ILi8EEESH_EEENS5_IJSH_SB_EEEEEEEvNS4_8identityES12_S1C_vS1D_EENS_8epilogue10collective6detail29Sm90TmaWarpSpecializedAdapterINS1G_15DefaultEpilogueISJ_SK_SK_NS1F_6thread17LinearCombinationISJ_Li1EffLNS1K_9ScaleType4KindE0ELNS_15FloatRoundStyleE2ESJ_EENS1_15EpilogueDefaultEEEEEvvEEEEvNT_6ParamsE)
        /*0008*/ 	.word	0x000000a8


	//----- nvinfo : EIATTR_FRAME_SIZE
	.align		4
.L_12:
        /*000c*/ 	.byte	0x04, 0x11
        /*000e*/ 	.short	(.L_14 - .L_13)
	.align		4
.L_13:
        /*0010*/ 	.word	index@(_ZN7cutlass13device_kernelINS_4gemm6kernel13GemmUniversalIN4cute5tupleIJiiiiEEENS1_10collective13CollectiveMmaINS1_37MainloopSm90TmaGmmaWarpSpecializedFP8ILi30ENS5_IJNS4_1CILi1EEESB_SB_EEENS1_35KernelTmaWarpSpecializedCooperativeEEENS5_IJNSA_ILi128EEENSA_ILi112EEENSA_ILi32EEEEEENS_12float_e4m3_tENS5_IJlSB_lEEESJ_SK_NS4_8TiledMMAINS4_8MMA_AtomIJNS4_4SM904GMMA30MMA_64x16x32_F32E4M3E4M3_SS_TNILNSO_7ScaleInE1ELSQ_1EEEEEENS4_6LayoutINS5_IJNSA_ILi2EEESB_SB_EEENS5_IJSB_NSA_ILi0EEESW_EEEEENS5_IJNS4_10UnderscoreESZ_SZ_EEEEENS4_13SM90_TMA_LOADENS4_14ComposedLayoutINS4_7SwizzleILi1ELi4ELi3EEENS4_18smem_ptr_flag_bitsILi8EEENST_INS5_IJNSA_ILi8EEESH_EEENS5_IJSH_SB_EEEEEEEvNS4_8identityES12_S1C_vS1D_EENS_8epilogue10collective6detail29Sm90TmaWarpSpecializedAdapterINS1G_15DefaultEpilogueISJ_SK_SK_NS1F_6thread17LinearCombinationISJ_Li1EffLNS1K_9ScaleType4KindE0ELNS_15FloatRoundStyleE2ESJ_EENS1_15EpilogueDefaultEEEEEvvEEEEvNT_6ParamsE)
        /*0014*/ 	.word	0x00000000


	//----- nvinfo : EIATTR_MIN_STACK_SIZE
	.align		4
.L_14:
        /*0018*/ 	.byte	0x04, 0x12
        /*001a*/ 	.short	(.L_16 - .L_15)
	.align		4
.L_15:
        /*001c*/ 	.word	index@(_ZN7cutlass13device_kernelINS_4gemm6kernel13GemmUniversalIN4cute5tupleIJiiiiEEENS1_10collective13CollectiveMmaINS1_37MainloopSm90TmaGmmaWarpSpecializedFP8ILi30ENS5_IJNS4_1CILi1EEESB_SB_EEENS1_35KernelTmaWarpSpecializedCooperativeEEENS5_IJNSA_ILi128EEENSA_ILi112EEENSA_ILi32EEEEEENS_12float_e4m3_tENS5_IJlSB_lEEESJ_SK_NS4_8TiledMMAINS4_8MMA_AtomIJNS4_4SM904GMMA30MMA_64x16x32_F32E4M3E4M3_SS_TNILNSO_7ScaleInE1ELSQ_1EEEEEENS4_6LayoutINS5_IJNSA_ILi2EEESB_SB_EEENS5_IJSB_NSA_ILi0EEESW_EEEEENS5_IJNS4_10UnderscoreESZ_SZ_EEEEENS4_13SM90_TMA_LOADENS4_14ComposedLayoutINS4_7SwizzleILi1ELi4ELi3EEENS4_18smem_ptr_flag_bitsILi8EEENST_INS5_IJNSA_ILi8EEESH_EEENS5_IJSH_SB_EEEEEEEvNS4_8identityES12_S1C_vS1D_EENS_8epilogue10collective6detail29Sm90TmaWarpSpecializedAdapterINS1G_15DefaultEpilogueISJ_SK_SK_NS1F_6thread17LinearCombinationISJ_Li1EffLNS1K_9ScaleType4KindE0ELNS_15FloatRoundStyleE2ESJ_EENS1_15EpilogueDefaultEEEEEvvEEEEvNT_6ParamsE)
        /*0020*/ 	.word	0x00000000
.L_16:


//--------------------- .nv.compat                --------------------------
	.section	.nv.compat,"",@"SHT_CUDA_COMPAT_INFO"
	.align	4
        /*0000*/ 	.byte	0x02, 0x09, 0x01, 0x00, 0x02, 0x02, 0x04, 0x00, 0x02, 0x05, 0x05, 0x00, 0x03, 0x07, 0x01, 0x01
        /*0010*/ 	.byte	0x02, 0x03, 0x01, 0x00, 0x02, 0x06, 0x01, 0x00, 0x04, 0x0b, 0x08, 0x00, 0x00, 0x00, 0x00, 0x00
        /*0020*/ 	.byte	0x00, 0x00, 0x00, 0x00


//--------------------- .nv.info._ZN7cutlass13device_kernelINS_4gemm6kernel13GemmUniversalIN4cute5tupleIJiiiiEEENS1_10collective13CollectiveMmaINS1_37MainloopSm90TmaGmmaWarpSpecializedFP8ILi30ENS5_IJNS4_1CILi1EEESB_SB_EEENS1_35KernelTmaWarpSpecializedCooperativeEEENS5_IJNSA_ILi128EEENSA_ILi112EEENSA_ILi32EEEEEENS_12float_e4m3_tENS5_IJlSB_lEEESJ_SK_NS4_8TiledMMAINS4_8MMA_AtomIJNS4_4SM904GMMA30MMA_64x16x32_F32E4M3E4M3_SS_TNILNSO_7ScaleInE1ELSQ_1EEEEEENS4_6LayoutINS5_IJNSA_ILi2EEESB_SB_EEENS5_IJSB_NSA_ILi0EEESW_EEEEENS5_IJNS4_10UnderscoreESZ_SZ_EEEEENS4_13SM90_TMA_LOADENS4_14ComposedLayoutINS4_7SwizzleILi1ELi4ELi3EEENS4_18smem_ptr_flag_bitsILi8EEENST_INS5_IJNSA_ILi8EEESH_EEENS5_IJSH_SB_EEEEEEEvNS4_8identityES12_S1C_vS1D_EENS_8epilogue10collective6detail29Sm90TmaWarpSpecializedAdapterINS1G_15DefaultEpilogueISJ_SK_SK_NS1F_6thread17LinearCombinationISJ_Li1EffLNS1K_9ScaleType4KindE0ELNS_15FloatRoundStyleE2ESJ_EENS1_15EpilogueDefaultEEEEEvvEEEEvNT_6ParamsE --------------------------
	.section	.nv.info._ZN7cutlass13device_kernelINS_4gemm6kernel13GemmUniversalIN4cute5tupleIJiiiiEEENS1_10collective13CollectiveMmaINS1_37MainloopSm90TmaGmmaWarpSpecializedFP8ILi30ENS5_IJNS4_1CILi1EEESB_SB_EEENS1_35KernelTmaWarpSpecializedCooperativeEEENS5_IJNSA_ILi128EEENSA_ILi112EEENSA_ILi32EEEEEENS_12float_e4m3_tENS5_IJlSB_lEEESJ_SK_NS4_8TiledMMAINS4_8MMA_AtomIJNS4_4SM904GMMA30MMA_64x16x32_F32E4M3E4M3_SS_TNILNSO_7ScaleInE1ELSQ_1EEEEEENS4_6LayoutINS5_IJNSA_ILi2EEESB_SB_EEENS5_IJSB_NSA_ILi0EEESW_EEEEENS5_IJNS4_10UnderscoreESZ_SZ_EEEEENS4_13SM90_TMA_LOADENS4_14ComposedLayoutINS4_7SwizzleILi1ELi4ELi3EEENS4_18smem_ptr_flag_bitsILi8EEENST_INS5_IJNSA_ILi8EEESH_EEENS5_IJSH_SB_EEEEEEEvNS4_8identityES12_S1C_vS1D_EENS_8epilogue10collective6detail29Sm90TmaWarpSpecializedAdapterINS1G_15DefaultEpilogueISJ_SK_SK_NS1F_6thread17LinearCombinationISJ_Li1EffLNS1K_9ScaleType4KindE0ELNS_15FloatRoundStyleE2ESJ_EENS1_15EpilogueDefaultEEEEEvvEEEEvNT_6ParamsE,"",@"SHT_CUDA_INFO"
	.sectionflags	@""
	.align	4


	//----- nvinfo : EIATTR_CUDA_API_VERSION
	.align		4
        /*0000*/ 	.byte	0x04, 0x37
        /*0002*/ 	.short	(.L_18 - .L_17)
.L_17:
        /*0004*/ 	.word	0x00000082


	//----- nvinfo : EIATTR_KPARAM_INFO
	.align		4
.L_18:
        /*0008*/ 	.byte	0x04, 0x17
        /*000a*/ 	.short	(.L_20 - .L_19)
.L_19:
        /*000c*/ 	.word	0x00000000
        /*0010*/ 	.short	0x0000
        /*0012*/ 	.short	0x0070
        /*0014*/ 	.byte	0x00, 0xf0, 0x01, 0x10


	//----- nvinfo : EIATTR_SPARSE_MMA_MASK
	.align		4
.L_20:
        /*0018*/ 	.byte	0x03, 0x50
        /*001a*/ 	.short	0x0000


	//----- nvinfo : EIATTR_MAXREG_COUNT
	.align		4
        /*001c*/ 	.byte	0x03, 0x1b
        /*001e*/ 	.short	0x00a8


	//----- nvinfo : EIATTR_NUM_BARRIERS
	.align		4
        /*0020*/ 	.byte	0x02, 0x4c
        /*0022*/ 	.byte	0x01
	.zero		1


	//----- nvinfo : EIATTR_MERCURY_ISA_VERSION
	.align		4
        /*0024*/ 	.byte	0x03, 0x5f
        /*0026*/ 	.short	0x0101


	//----- nvinfo : EIATTR_INT_WARP_WIDE_INSTR_OFFSETS
	.align		4
        /*0028*/ 	.byte	0x04, 0x31
        /*002a*/ 	.short	(.L_22 - .L_21)


	//   ....[0]....
.L_21:
        /*002c*/ 	.word	0x00000720


	//   ....[1]....
        /*0030*/ 	.word	0x00000730


	//   ....[2]....
        /*0034*/ 	.word	0x00000830


	//----- nvinfo : EIATTR_COOP_GROUP_MASK_REGIDS
	.align		4
.L_22:
        /*0038*/ 	.byte	0x04, 0x29
        /*003a*/ 	.short	(.L_24 - .L_23)


	//   ....[0]....
.L_23:
        /*003c*/ 	.word	0xffffffff


	//   ....[1]....
        /*0040*/ 	.word	0xffffffff


	//   ....[2]....
        /*0044*/ 	.word	0xffffffff


	//   ....[3]....
        /*0048*/ 	.word	0xffffffff


	//   ....[4]....
        /*004c*/ 	.word	0xffffffff


	//----- nvinfo : EIATTR_COOP_GROUP_INSTR_OFFSETS
	.align		4
.L_24:
        /*0050*/ 	.byte	0x04, 0x28
        /*0052*/ 	.short	(.L_26 - .L_25)


	//   ....[0]....
.L_25:
        /*0054*/ 	.word	0x00000060


	//   ....[1]....
        /*0058*/ 	.word	0x00000070


	//   ....[2]....
        /*005c*/ 	.word	0x00000130


	//   ....[3]....
        /*0060*/ 	.word	0x00000630


	//   ....[4]....
        /*0064*/ 	.word	0x00001330


	//----- nvinfo : EIATTR_REG_RECONFIG
	.align		4
.L_26:
        /*0068*/ 	.byte	0x01, 0x54
	.zero		2


	//----- nvinfo : EIATTR_MBARRIER_INSTR_OFFSETS
	.align		4
        /*006c*/ 	.byte	0x04, 0x39
        /*006e*/ 	.short	(.L_28 - .L_27)


	//   ....[0]....
.L_27:
        /*0070*/ 	.word	0x00000250
        /*0074*/ 	.word	0x000000ff
        /*0078*/ 	.word	0x00000000
        /*007c*/ 	.short	0x0100
        /*007e*/ 	.byte	0x08
	.zero		1


	//   ....[1]....
        /*0080*/ 	.word	0x00000260
        /*0084*/ 	.word	0x000000ff
        /*0088*/ 	.word	0x000000f0
        /*008c*/ 	.short	0x0100
        /*008e*/ 	.byte	0x08
	.zero		1


	//   ....[2]....
        /*0090*/ 	.word	0x00000270
        /*0094*/ 	.word	0x000000ff
        /*0098*/ 	.word	0x00000008
        /*009c*/ 	.short	0x0100
        /*009e*/ 	.byte	0x08
	.zero		1


	//   ....[3]....
        /*00a0*/ 	.word	0x00000280
        /*00a4*/ 	.word	0x000000ff
        /*00a8*/ 	.word	0x000000f8
        /*00ac*/ 	.short	0x0100
        /*00ae*/ 	.byte	0x08
	.zero		1


	//   ....[4]....
        /*00b0*/ 	.word	0x00000290
        /*00b4*/ 	.word	0x000000ff
        /*00b8*/ 	.word	0x00000010
        /*00bc*/ 	.short	0x0100
        /*00be*/ 	.byte	0x08
	.zero		1


	//   ....[5]....
        /*00c0*/ 	.word	0x000002a0
        /*00c4*/ 	.word	0x000000ff
        /*00c8*/ 	.word	0x00000100
        /*00cc*/ 	.short	0x0100
        /*00ce*/ 	.byte	0x08
	.zero		1


	//   ....[6]....
        /*00d0*/ 	.word	0x000002b0
        /*00d4*/ 	.word	0x000000ff
        /*00d8*/ 	.word	0x00000018
        /*00dc*/ 	.short	0x0100
        /*00de*/ 	.byte	0x08
	.zero		1


	//   ....[7]....
        /*00e0*/ 	.word	0x000002c0
        /*00e4*/ 	.word	0x000000ff
        /*00e8*/ 	.word	0x00000108
        /*00ec*/ 	.short	0x0100
        /*00ee*/ 	.byte	0x08
	.zero		1


	//   ....[8]....
        /*00f0*/ 	.word	0x000002d0
        /*00f4*/ 	.word	0x000000ff
        /*00f8*/ 	.word	0x00000020
        /*00fc*/ 	.short	0x0100
        /*00fe*/ 	.byte	0x08
	.zero		1


	//   ....[9]....
        /*0100*/ 	.word	0x000002e0
        /*0104*/ 	.word	0x000000ff
        /*0108*/ 	.word	0x00000110
        /*010c*/ 	.short	0x0100
        /*010e*/ 	.byte	0x08
	.zero		1


	//   ....[10]....
        /*0110*/ 	.word	0x000002f0
        /*0114*/ 	.word	0x000000ff
        /*0118*/ 	.word	0x00000028
        /*011c*/ 	.short	0x0100
        /*011e*/ 	.byte	0x08
	.zero		1


	//   ....[11]....
        /*0120*/ 	.word	0x00000300
        /*0124*/ 	.word	0x000000ff
        /*0128*/ 	.word	0x00000118
        /*012c*/ 	.short	0x0100
        /*012e*/ 	.byte	0x08
	.zero		1


	//   ....[12]....
        /*0130*/ 	.word	0x00000310
        /*0134*/ 	.word	0x000000ff
        /*0138*/ 	.word	0x00000030
        /*013c*/ 	.short	0x0100
        /*013e*/ 	.byte	0x08
	.zero		1


	//   ....[13]....
        /*0140*/ 	.word	0x00000320
        /*0144*/ 	.word	0x000000ff
        /*0148*/ 	.word	0x00000120
        /*014c*/ 	.short	0x0100
        /*014e*/ 	.byte	0x08
	.zero		1


	//   ....[14]....
        /*0150*/ 	.word	0x00000330
        /*0154*/ 	.word	0x000000ff
        /*0158*/ 	.word	0x00000038
        /*015c*/ 	.short	0x0100
        /*015e*/ 	.byte	0x08
	.zero		1


	//   ....[15]....
        /*0160*/ 	.word	0x00000340
        /*0164*/ 	.word	0x000000ff
        /*0168*/ 	.word	0x00000128
        /*016c*/ 	.short	0x0100
        /*016e*/ 	.byte	0x08
	.zero		1


	//   ....[16]....
        /*0170*/ 	.word	0x00000350
        /*0174*/ 	.word	0x000000ff
        /*0178*/ 	.word	0x00000040
        /*017c*/ 	.short	0x0100
        /*017e*/ 	.byte	0x08
	.zero		1


	//   ....[17]....
        /*0180*/ 	.word	0x00000360
        /*0184*/ 	.word	0x000000ff
        /*0188*/ 	.word	0x00000130
        /*018c*/ 	.short	0x0100
        /*018e*/ 	.byte	0x08
	.zero		1


	//   ....[18]....
        /*0190*/ 	.word	0x00000370
        /*0194*/ 	.word	0x000000ff
        /*0198*/ 	.word	0x00000048
        /*019c*/ 	.short	0x0100
        /*019e*/ 	.byte	0x08
	.zero		1


	//   ....[19]....
        /*01a0*/ 	.word	0x00000380
        /*01a4*/ 	.word	0x000000ff
        /*01a8*/ 	.word	0x00000138
        /*01ac*/ 	.short	0x0100
        /*01ae*/ 	.byte	0x08
	.zero		1


	//   ....[20]....
        /*01b0*/ 	.word	0x00000390
        /*01b4*/ 	.word	0x000000ff
        /*01b8*/ 	.word	0x00000050
        /*01bc*/ 	.short	0x0100
        /*01be*/ 	.byte	0x08
	.zero		1


	//   ....[21]....
        /*01c0*/ 	.word	0x000003a0
        /*01c4*/ 	.word	0x000000ff
        /*01c8*/ 	.word	0x00000140
        /*01cc*/ 	.short	0x0100
        /*01ce*/ 	.byte	0x08
	.zero		1


	//   ....[22]....
        /*01d0*/ 	.word	0x000003b0
        /*01d4*/ 	.word	0x000000ff
        /*01d8*/ 	.word	0x00000058
        /*01dc*/ 	.short	0x0100
        /*01de*/ 	.byte	0x08
	.zero		1


	//   ....[23]....
        /*01e0*/ 	.word	0x000003c0
        /*01e4*/ 	.word	0x000000ff
        /*01e8*/ 	.word	0x00000148
        /*01ec*/ 	.short	0x0100
        /*01ee*/ 	.byte	0x08
	.zero		1


	//   ....[24]....
        /*01f0*/ 	.word	0x000003d0
        /*01f4*/ 	.word	0x000000ff
        /*01f8*/ 	.word	0x00000060
        /*01fc*/ 	.short	0x0100
        /*01fe*/ 	.byte	0x08
	.zero		1


	//   ....[25]....
        /*0200*/ 	.word	0x000003e0
        /*0204*/ 	.word	0x000000ff
        /*0208*/ 	.word	0x00000150
        /*020c*/ 	.short	0x0100
        /*020e*/ 	.byte	0x08
	.zero		1


	//   ....[26]....
        /*0210*/ 	.word	0x000003f0
        /*0214*/ 	.word	0x000000ff
        /*0218*/ 	.word	0x00000068
        /*021c*/ 	.short	0x0100
        /*021e*/ 	.byte	0x08
	.zero		1


	//   ....[27]....
        /*0220*/ 	.word	0x00000400
        /*0224*/ 	.word	0x000000ff
        /*0228*/ 	.word	0x00000158
        /*022c*/ 	.short	0x0100
        /*022e*/ 	.byte	0x08
	.zero		1


	//   ....[28]....
        /*0230*/ 	.word	0x00000410
        /*0234*/ 	.word	0x000000ff
        /*0238*/ 	.word	0x00000070
        /*023c*/ 	.short	0x0100
        /*023e*/ 	.byte	0x08
	.zero		1


	//   ....[29]....
        /*0240*/ 	.word	0x00000420
        /*0244*/ 	.word	0x000000ff
        /*0248*/ 	.word	0x00000160
        /*024c*/ 	.short	0x0100
        /*024e*/ 	.byte	0x08
	.zero		1


	//   ....[30]....
        /*0250*/ 	.word	0x00000430
        /*0254*/ 	.word	0x000000ff
        /*0258*/ 	.word	0x00000078
        /*025c*/ 	.short	0x0100
        /*025e*/ 	.byte	0x08
	.zero		1


	//   ....[31]....
        /*0260*/ 	.word	0x00000440
        /*0264*/ 	.word	0x000000ff
        /*0268*/ 	.word	0x00000168
        /*026c*/ 	.short	0x0100
        /*026e*/ 	.byte	0x08
	.zero		1


	//   ....[32]....
        /*0270*/ 	.word	0x00000450
        /*0274*/ 	.word	0x000000ff
        /*0278*/ 	.word	0x00000080
        /*027c*/ 	.short	0x0100
        /*027e*/ 	.byte	0x08
	.zero		1


	//   ....[33]....
        /*0280*/ 	.word	0x00000460
        /*0284*/ 	.word	0x000000ff
        /*0288*/ 	.word	0x00000170
        /*028c*/ 	.short	0x0100
        /*028e*/ 	.byte	0x08
	.zero		1


	//   ....[34]....
        /*0290*/ 	.word	0x00000470
        /*0294*/ 	.word	0x000000ff
        /*0298*/ 	.word	0x00000088
        /*029c*/ 	.short	0x0100
        /*029e*/ 	.byte	0x08
	.zero		1


	//   ....[35]....
        /*02a0*/ 	.word	0x00000480
        /*02a4*/ 	.word	0x000000ff
        /*02a8*/ 	.word	0x00000178
        /*02ac*/ 	.short	0x0100
        /*02ae*/ 	.byte	0x08
	.zero		1


	//   ....[36]....
        /*02b0*/ 	.word	0x00000490
        /*02b4*/ 	.word	0x000000ff
        /*02b8*/ 	.word	0x00000090
        /*02bc*/ 	.short	0x0100
        /*02be*/ 	.byte	0x08
	.zero		1


	//   ....[37]....
        /*02c0*/ 	.word	0x000004a0
        /*02c4*/ 	.word	0x000000ff
        /*02c8*/ 	.word	0x00000180
        /*02cc*/ 	.short	0x0100
        /*02ce*/ 	.byte	0x08
	.zero		1


	//   ....[38]....
        /*02d0*/ 	.word	0x000004b0
        /*02d4*/ 	.word	0x000000ff
        /*02d8*/ 	.word	0x00000098
        /*02dc*/ 	.short	0x0100
        /*02de*/ 	.byte	0x08
	.zero		1


	//   ....[39]....
        /*02e0*/ 	.word	0x000004c0
        /*02e4*/ 	.word	0x000000ff
        /*02e8*/ 	.word	0x00000188
        /*02ec*/ 	.short	0x0100
        /*02ee*/ 	.byte	0x08
	.zero		1


	//   ....[40]....
        /*02f0*/ 	.word	0x000004d0
        /*02f4*/ 	.word	0x000000ff
        /*02f8*/ 	.word	0x000000a0
        /*02fc*/ 	.short	0x0100
        /*02fe*/ 	.byte	0x08
	.zero		1


	//   ....[41]....
        /*0300*/ 	.word	0x000004e0
        /*0304*/ 	.word	0x000000ff
        /*0308*/ 	.word	0x00000190
        /*030c*/ 	.short	0x0100
        /*030e*/ 	.byte	0x08
	.zero		1


	//   ....[42]....
        /*0310*/ 	.word	0x000004f0
        /*0314*/ 	.word	0x000000ff
        /*0318*/ 	.word	0x000000a8
        /*031c*/ 	.short	0x0100
        /*031e*/ 	.byte	0x08
	.zero		1


	//   ....[43]....
        /*0320*/ 	.word	0x00000500
        /*0324*/ 	.word	0x000000ff
        /*0328*/ 	.word	0x00000198
        /*032c*/ 	.short	0x0100
        /*032e*/ 	.byte	0x08
	.zero		1


	//   ....[44]....
        /*0330*/ 	.word	0x00000510
        /*0334*/ 	.word	0x000000ff
        /*0338*/ 	.word	0x000000b0
        /*033c*/ 	.short	0x0100
        /*033e*/ 	.byte	0x08
	.zero		1


	//   ....[45]....
        /*0340*/ 	.word	0x00000520
        /*0344*/ 	.word	0x000000ff
        /*0348*/ 	.word	0x000001a0
        /*034c*/ 	.short	0x0100
        /*034e*/ 	.byte	0x08
	.zero		1


	//   ....[46]....
        /*0350*/ 	.word	0x00000530
        /*0354*/ 	.word	0x000000ff
        /*0358*/ 	.word	0x000000b8
        /*035c*/ 	.short	0x0100
        /*035e*/ 	.byte	0x08
	.zero		1


	//   ....[47]....
        /*0360*/ 	.word	0x00000540
        /*0364*/ 	.word	0x000000ff
        /*0368*/ 	.word	0x000001a8
        /*036c*/ 	.short	0x0100
        /*036e*/ 	.byte	0x08
	.zero		1


	//   ....[48]....
        /*0370*/ 	.word	0x00000550
        /*0374*/ 	.word	0x000000ff
        /*0378*/ 	.word	0x000000c0
        /*037c*/ 	.short	0x0100
        /*037e*/ 	.byte	0x08
	.zero		1


	//   ....[49]....
        /*0380*/ 	.word	0x00000560
        /*0384*/ 	.word	0x000000ff
        /*0388*/ 	.word	0x000001b0
        /*038c*/ 	.short	0x0100
        /*038e*/ 	.byte	0x08
	.zero		1


	//   ....[50]....
        /*0390*/ 	.word	0x00000570
        /*0394*/ 	.word	0x000000ff
        /*0398*/ 	.word	0x000000c8
        /*039c*/ 	.short	0x0100
        /*039e*/ 	.byte	0x08
	.zero		1


	//   ....[51]....
        /*03a0*/ 	.word	0x00000580
        /*03a4*/ 	.word	0x000000ff
        /*03a8*/ 	.word	0x000001b8
        /*03ac*/ 	.short	0x0100
        /*03ae*/ 	.byte	0x08
	.zero		1


	//   ....[52]....
        /*03b0*/ 	.word	0x00000590
        /*03b4*/ 	.word	0x000000ff
        /*03b8*/ 	.word	0x000000d0
        /*03bc*/ 	.short	0x0100
        /*03be*/ 	.byte	0x08
	.zero		1


	//   ....[53]....
        /*03c0*/ 	.word	0x000005a0
        /*03c4*/ 	.word	0x000000ff
        /*03c8*/ 	.word	0x000001c0
        /*03cc*/ 	.short	0x0100
        /*03ce*/ 	.byte	0x08
	.zero		1


	//   ....[54]....
        /*03d0*/ 	.word	0x000005b0
        /*03d4*/ 	.word	0x000000ff
        /*03d8*/ 	.word	0x000000d8
        /*03dc*/ 	.short	0x0100
        /*03de*/ 	.byte	0x08
	.zero		1


	//   ....[55]....
        /*03e0*/ 	.word	0x000005c0
        /*03e4*/ 	.word	0x000000ff
        /*03e8*/ 	.word	0x000001c8
        /*03ec*/ 	.short	0x0100
        /*03ee*/ 	.byte	0x08
	.zero		1


	//   ....[56]....
        /*03f0*/ 	.word	0x000005d0
        /*03f4*/ 	.word	0x000000ff
        /*03f8*/ 	.word	0x000000e0
        /*03fc*/ 	.short	0x0100
        /*03fe*/ 	.byte	0x08
	.zero		1


	//   ....[57]....
        /*0400*/ 	.word	0x000005e0
        /*0404*/ 	.word	0x000000ff
        /*0408*/ 	.word	0x000001d0
        /*040c*/ 	.short	0x0100
        /*040e*/ 	.byte	0x08
	.zero		1


	//   ....[58]....
        /*0410*/ 	.word	0x000005f0
        /*0414*/ 	.word	0x000000ff
        /*0418*/ 	.word	0x000000e8
        /*041c*/ 	.short	0x0100
        /*041e*/ 	.byte	0x08
	.zero		1


	//   ....[59]....
        /*0420*/ 	.word	0x00000600
        /*0424*/ 	.word	0x000000ff
        /*0428*/ 	.word	0x000001d8
        /*042c*/ 	.short	0x0100
        /*042e*/ 	.byte	0x08
	.zero		1


	//   ....[60]....
        /*0430*/ 	.word	0x00000890
        /*0434*/ 	.word	0x000000ff
        /*0438*/ 	.word	0x000001f0
        /*043c*/ 	.short	0x0100
        /*043e*/ 	.byte	0x06
	.zero		1


	//   ....[61]....
        /*0440*/ 	.word	0x000008f0
        /*0444*/ 	.word	0x000000ff
        /*0448*/ 	.word	0x000001f8
        /*044c*/ 	.short	0x0100
        /*044e*/ 	.byte	0x06
	.zero		1


	//   ....[62]....
        /*0450*/ 	.word	0x000017d0
        /*0454*/ 	.word	0x000000ff
        /*0458*/ 	.word	0x00000000
        /*045c*/ 	.short	0x010a
        /*045e*/ 	.byte	0x07
	.zero		1


	//   ....[63]....
        /*0460*/ 	.word	0x00001830
        /*0464*/ 	.word	0x000000ff
        /*0468*/ 	.word	0x00000000
        /*046c*/ 	.short	0x010a
        /*046e*/ 	.byte	0x07
	.zero		1


	//   ....[64]....
        /*0470*/ 	.word	0x000021c0
        /*0474*/ 	.word	0x000000ff
        /*0478*/ 	.word	0x00000000
        /*047c*/ 	.short	0x010a
        /*047e*/ 	.byte	0x0c
	.zero		1


	//   ....[65]....
        /*0480*/ 	.word	0x00002200
        /*0484*/ 	.word	0x000000ff
        /*0488*/ 	.word	0x00000000
        /*048c*/ 	.short	0x010a
        /*048e*/ 	.byte	0x0c
	.zero		1


	//   ....[66]....
        /*0490*/ 	.word	0x00002910
        /*0494*/ 	.word	0x000000ff
        /*0498*/ 	.word	0x00000000
        /*049c*/ 	.short	0x0101
        /*049e*/ 	.byte	0x08
	.zero		1


	//   ....[67]....
        /*04a0*/ 	.word	0x00002ee0
        /*04a4*/ 	.word	0x000000ff
        /*04a8*/ 	.word	0x00000000
        /*04ac*/ 	.short	0x0101
        /*04ae*/ 	.byte	0x08
	.zero		1


	//   ....[68]....
        /*04b0*/ 	.word	0x00008320
        /*04b4*/ 	.word	0x0000000e
        /*04b8*/ 	.word	0x000000f0
        /*04bc*/ 	.short	0x010a
        /*04be*/ 	.byte	0x3f
	.zero		1


	//   ....[69]....
        /*04c0*/ 	.word	0x000086d0
        /*04c4*/ 	.word	0x00000008
        /*04c8*/ 	.word	0x000001f8
        /*04cc*/ 	.short	0x0101
        /*04ce*/ 	.byte	0x3f
	.zero		1


	//   ....[70]....
        /*04d0*/ 	.word	0x00008dc0
        /*04d4*/ 	.word	0x00000006
        /*04d8*/ 	.word	0x00000000
        /*04dc*/ 	.short	0x010a
        /*04de*/ 	.byte	0x3f
	.zero		1


	//   ....[71]....
        /*04e0*/ 	.word	0x00008e40
        /*04e4*/ 	.word	0x00000007
        /*04e8*/ 	.word	0x00000000
        /*04ec*/ 	.short	0x010a
        /*04ee*/ 	.byte	0x3f
	.zero		1


	//   ....[72]....
        /*04f0*/ 	.word	0x00008ed0
        /*04f4*/ 	.word	0x00000006
        /*04f8*/ 	.word	0x00000000
        /*04fc*/ 	.short	0x010a
        /*04fe*/ 	.byte	0x3f
	.zero		1


	//   ....[73]....
        /*0500*/ 	.word	0x00008f60
        /*0504*/ 	.word	0x00000009
        /*0508*/ 	.word	0x00000000
        /*050c*/ 	.short	0x010a
        /*050e*/ 	.byte	0x3f
	.zero		1


	//   ....[74]....
        /*0510*/ 	.word	0x00008ff0
        /*0514*/ 	.word	0x00000006
        /*0518*/ 	.word	0x00000000
        /*051c*/ 	.short	0x010a
        /*051e*/ 	.byte	0x3f
	.zero		1


	//   ....[75]....
        /*0520*/ 	.word	0x00009080
        /*0524*/ 	.word	0x00000009
        /*0528*/ 	.word	0x00000000
        /*052c*/ 	.short	0x010a
        /*052e*/ 	.byte	0x3f
	.zero		1


	//   ....[76]....
        /*0530*/ 	.word	0x00009110
        /*0534*/ 	.word	0x00000006
        /*0538*/ 	.word	0x00000000
        /*053c*/ 	.short	0x010a
        /*053e*/ 	.byte	0x3f
	.zero		1


	//   ....[77]....
        /*0540*/ 	.word	0x000091a0
        /*0544*/ 	.word	0x00000009
        /*0548*/ 	.word	0x00000000
        /*054c*/ 	.short	0x010a
        /*054e*/ 	.byte	0x3f
	.zero		1


	//   ....[78]....
        /*0550*/ 	.word	0x00009230
        /*0554*/ 	.word	0x00000006
        /*0558*/ 	.word	0x00000000
        /*055c*/ 	.short	0x010a
        /*055e*/ 	.byte	0x3f
	.zero		1


	//   ....[79]....
        /*0560*/ 	.word	0x000092c0
        /*0564*/ 	.word	0x00000009
        /*0568*/ 	.word	0x00000000
        /*056c*/ 	.short	0x010a
        /*056e*/ 	.byte	0x3f
	.zero		1


	//   ....[80]....
        /*0570*/ 	.word	0x00009350
        /*0574*/ 	.word	0x00000006
        /*0578*/ 	.word	0x00000000
        /*057c*/ 	.short	0x010a
        /*057e*/ 	.byte	0x3f
	.zero		1


	//   ....[81]....
        /*0580*/ 	.word	0x000093e0
        /*0584*/ 	.word	0x00000009
        /*0588*/ 	.word	0x00000000
        /*058c*/ 	.short	0x010a
        /*058e*/ 	.byte	0x3f
	.zero		1


	//   ....[82]....
        /*0590*/ 	.word	0x00009470
        /*0594*/ 	.word	0x00000006
        /*0598*/ 	.word	0x00000000
        /*059c*/ 	.short	0x010a
        /*059e*/ 	.byte	0x3f
	.zero		1


	//   ....[83]....
        /*05a0*/ 	.word	0x00009500
        /*05a4*/ 	.word	0x00000009
        /*05a8*/ 	.word	0x00000000
        /*05ac*/ 	.short	0x010a
        /*05ae*/ 	.byte	0x3f
	.zero		1


	//   ....[84]....
        /*05b0*/ 	.word	0x00009590
        /*05b4*/ 	.word	0x00000006
        /*05b8*/ 	.word	0x00000000
        /*05bc*/ 	.short	0x010a
        /*05be*/ 	.byte	0x3f
	.zero		1


	//   ....[85]....
        /*05c0*/ 	.word	0x00009620
        /*05c4*/ 	.word	0x00000009
        /*05c8*/ 	.word	0x00000000
        /*05cc*/ 	.short	0x010a
        /*05ce*/ 	.byte	0x3f
	.zero		1


	//   ....[86]....
        /*05d0*/ 	.word	0x000096b0
        /*05d4*/ 	.word	0x00000006
        /*05d8*/ 	.word	0x00000000
        /*05dc*/ 	.short	0x010a
        /*05de*/ 	.byte	0x3f
	.zero		1


	//   ....[87]....
        /*05e0*/ 	.word	0x00009740
        /*05e4*/ 	.word	0x00000009
        /*05e8*/ 	.word	0x00000000
        /*05ec*/ 	.short	0x010a
        /*05ee*/ 	.byte	0x3f
	.zero		1


	//   ....[88]....
        /*05f0*/ 	.word	0x000097d0
        /*05f4*/ 	.word	0x00000006
        /*05f8*/ 	.word	0x00000000
        /*05fc*/ 	.short	0x010a
        /*05fe*/ 	.byte	0x3f
	.zero		1


	//   ....[89]....
        /*0600*/ 	.word	0x00009860
        /*0604*/ 	.word	0x00000009
        /*0608*/ 	.word	0x00000000
        /*060c*/ 	.short	0x010a
        /*060e*/ 	.byte	0x3f
	.zero		1


	//   ....[90]....
        /*0610*/ 	.word	0x000098f0
        /*0614*/ 	.word	0x00000006
        /*0618*/ 	.word	0x00000000
        /*061c*/ 	.short	0x010a
        /*061e*/ 	.byte	0x3f
	.zero		1


	//   ....[91]....
        /*0620*/ 	.word	0x00009980
        /*0624*/ 	.word	0x00000009
        /*0628*/ 	.word	0x00000000
        /*062c*/ 	.short	0x010a
        /*062e*/ 	.byte	0x3f
	.zero		1


	//   ....[92]....
        /*0630*/ 	.word	0x00009a10
        /*0634*/ 	.word	0x00000006
        /*0638*/ 	.word	0x00000000
        /*063c*/ 	.short	0x010a
        /*063e*/ 	.byte	0x3f
	.zero		1


	//   ....[93]....
        /*0640*/ 	.word	0x00009aa0
        /*0644*/ 	.word	0x00000009
        /*0648*/ 	.word	0x00000000
        /*064c*/ 	.short	0x010a
        /*064e*/ 	.byte	0x3f
	.zero		1


	//   ....[94]....
        /*0650*/ 	.word	0x00009b30
        /*0654*/ 	.word	0x00000006
        /*0658*/ 	.word	0x00000000
        /*065c*/ 	.short	0x010a
        /*065e*/ 	.byte	0x3f
	.zero		1


	//   ....[95]....
        /*0660*/ 	.word	0x00009bc0
        /*0664*/ 	.word	0x00000009
        /*0668*/ 	.word	0x00000000
        /*066c*/ 	.short	0x010a
        /*066e*/ 	.byte	0x3f
	.zero		1


	//   ....[96]....
        /*0670*/ 	.word	0x00009c50
        /*0674*/ 	.word	0x00000006
        /*0678*/ 	.word	0x00000000
        /*067c*/ 	.short	0x010a
        /*067e*/ 	.byte	0x3f
	.zero		1


	//   ....[97]....
        /*0680*/ 	.word	0x00009ce0
        /*0684*/ 	.word	0x00000009
        /*0688*/ 	.word	0x00000000
        /*068c*/ 	.short	0x010a
        /*068e*/ 	.byte	0x3f
	.zero		1


	//   ....[98]....
        /*0690*/ 	.word	0x00009d70
        /*0694*/ 	.word	0x00000006
        /*0698*/ 	.word	0x00000000
        /*069c*/ 	.short	0x010a
        /*069e*/ 	.byte	0x3f
	.zero		1


	//   ....[99]....
        /*06a0*/ 	.word	0x00009e00
        /*06a4*/ 	.word	0x00000003
        /*06a8*/ 	.word	0x00000000
        /*06ac*/ 	.short	0x010a
        /*06ae*/ 	.byte	0x3f
	.zero		1


	//   ....[100]....
        /*06b0*/ 	.word	0x00009e70
        /*06b4*/ 	.word	0x0000000b
        /*06b8*/ 	.word	0x00000000
        /*06bc*/ 	.short	0x010a
        /*06be*/ 	.byte	0x3f
	.zero		1


	//   ....[101]....
        /*06c0*/ 	.word	0x00009ed0
        /*06c4*/ 	.word	0x0000007e
        /*06c8*/ 	.word	0x00000000
        /*06cc*/ 	.short	0x010a
        /*06ce*/ 	.byte	0x3f
	.zero		1


	//   ....[102]....
        /*06d0*/ 	.word	0x00009fa0
        /*06d4*/ 	.word	0x0000000e
        /*06d8*/ 	.word	0x000000f0
        /*06dc*/ 	.short	0x010a
        /*06de*/ 	.byte	0x3f
	.zero		1


	//   ....[103]....
        /*06e0*/ 	.word	0x0000a080
        /*06e4*/ 	.word	0x00000006
        /*06e8*/ 	.word	0x00000000
        /*06ec*/ 	.short	0x010a
        /*06ee*/ 	.byte	0x3f
	.zero		1


	//   ....[104]....
        /*06f0*/ 	.word	0x0000a0d0
        /*06f4*/ 	.word	0x00000007
        /*06f8*/ 	.word	0x00000000
        /*06fc*/ 	.short	0x010a
        /*06fe*/ 	.byte	0x3f
	.zero		1


	//   ....[105]....
        /*0700*/ 	.word	0x0000a120
        /*0704*/ 	.word	0x00000006
        /*0708*/ 	.word	0x00000000
        /*070c*/ 	.short	0x010a
        /*070e*/ 	.byte	0x3f
	.zero		1


	//   ....[106]....
        /*0710*/ 	.word	0x0000a170
        /*0714*/ 	.word	0x00000009
        /*0718*/ 	.word	0x00000000
        /*071c*/ 	.short	0x010a
        /*071e*/ 	.byte	0x3f
	.zero		1


	//   ....[107]....
        /*0720*/ 	.word	0x0000a1c0
        /*0724*/ 	.word	0x00000006
        /*0728*/ 	.word	0x00000000
        /*072c*/ 	.short	0x010a
        /*072e*/ 	.byte	0x3f
	.zero		1


	//   ....[108]....
        /*0730*/ 	.word	0x0000a210
        /*0734*/ 	.word	0x00000009
        /*0738*/ 	.word	0x00000000
        /*073c*/ 	.short	0x010a
        /*073e*/ 	.byte	0x3f
	.zero		1


	//   ....[109]....
        /*0740*/ 	.word	0x0000a260
        /*0744*/ 	.word	0x00000006
        /*0748*/ 	.word	0x00000000
        /*074c*/ 	.short	0x010a
        /*074e*/ 	.byte	0x3f
	.zero		1


	//   ....[110]....
        /*0750*/ 	.word	0x0000a2b0
        /*0754*/ 	.word	0x00000009
        /*0758*/ 	.word	0x00000000
        /*075c*/ 	.short	0x010a
        /*075e*/ 	.byte	0x3f
	.zero		1


	//   ....[111]....
        /*0760*/ 	.word	0x0000a300
        /*0764*/ 	.word	0x00000006
        /*0768*/ 	.word	0x00000000
        /*076c*/ 	.short	0x010a
        /*076e*/ 	.byte	0x3f
	.zero		1


	//   ....[112]....
        /*0770*/ 	.word	0x0000a350
        /*0774*/ 	.word	0x00000009
        /*0778*/ 	.word	0x00000000
        /*077c*/ 	.short	0x010a
        /*077e*/ 	.byte	0x3f
	.zero		1


	//   ....[113]....
        /*0780*/ 	.word	0x0000a3a0
        /*0784*/ 	.word	0x00000006
        /*0788*/ 	.word	0x00000000
        /*078c*/ 	.short	0x010a
        /*078e*/ 	.byte	0x3f
	.zero		1


	//   ....[114]....
        /*0790*/ 	.word	0x0000a3f0
        /*0794*/ 	.word	0x00000009
        /*0798*/ 	.word	0x00000000
        /*079c*/ 	.short	0x010a
        /*079e*/ 	.byte	0x3f
	.zero		1


	//   ....[115]....
        /*07a0*/ 	.word	0x0000a440
        /*07a4*/ 	.word	0x00000006
        /*07a8*/ 	.word	0x00000000
        /*07ac*/ 	.short	0x010a
        /*07ae*/ 	.byte	0x3f
	.zero		1


	//   ....[116]....
        /*07b0*/ 	.word	0x0000a490
        /*07b4*/ 	.word	0x00000009
        /*07b8*/ 	.word	0x00000000
        /*07bc*/ 	.short	0x010a
        /*07be*/ 	.byte	0x3f
	.zero		1


	//   ....[117]....
        /*07c0*/ 	.word	0x0000a4e0
        /*07c4*/ 	.word	0x00000006
        /*07c8*/ 	.word	0x00000000
        /*07cc*/ 	.short	0x010a
        /*07ce*/ 	.byte	0x3f
	.zero		1


	//   ....[118]....
        /*07d0*/ 	.word	0x0000a530
        /*07d4*/ 	.word	0x00000009
        /*07d8*/ 	.word	0x00000000
        /*07dc*/ 	.short	0x010a
        /*07de*/ 	.byte	0x3f
	.zero		1


	//   ....[119]....
        /*07e0*/ 	.word	0x0000a580
        /*07e4*/ 	.word	0x00000006
        /*07e8*/ 	.word	0x00000000
        /*07ec*/ 	.short	0x010a
        /*07ee*/ 	.byte	0x3f
	.zero		1


	//   ....[120]....
        /*07f0*/ 	.word	0x0000a5d0
        /*07f4*/ 	.word	0x00000009
        /*07f8*/ 	.word	0x00000000
        /*07fc*/ 	.short	0x010a
        /*07fe*/ 	.byte	0x3f
	.zero		1


	//   ....[121]....
        /*0800*/ 	.word	0x0000a620
        /*0804*/ 	.word	0x00000006
        /*0808*/ 	.word	0x00000000
        /*080c*/ 	.short	0x010a
        /*080e*/ 	.byte	0x3f
	.zero		1


	//   ....[122]....
        /*0810*/ 	.word	0x0000a670
        /*0814*/ 	.word	0x00000009
        /*0818*/ 	.word	0x00000000
        /*081c*/ 	.short	0x010a
        /*081e*/ 	.byte	0x3f
	.zero		1


	//   ....[123]....
        /*0820*/ 	.word	0x0000a6c0
        /*0824*/ 	.word	0x00000006
        /*0828*/ 	.word	0x00000000
        /*082c*/ 	.short	0x010a
        /*082e*/ 	.byte	0x3f
	.zero		1


	//   ....[124]....
        /*0830*/ 	.word	0x0000a710
        /*0834*/ 	.word	0x00000009
        /*0838*/ 	.word	0x00000000
        /*083c*/ 	.short	0x010a
        /*083e*/ 	.byte	0x3f
	.zero		1


	//   ....[125]....
        /*0840*/ 	.word	0x0000a760
        /*0844*/ 	.word	0x00000006
        /*0848*/ 	.word	0x00000000
        /*084c*/ 	.short	0x010a
        /*084e*/ 	.byte	0x3f
	.zero		1


	//   ....[126]....
        /*0850*/ 	.word	0x0000a7b0
        /*0854*/ 	.word	0x00000009
        /*0858*/ 	.word	0x00000000
        /*085c*/ 	.short	0x010a
        /*085e*/ 	.byte	0x3f
	.zero		1


	//   ....[127]....
        /*0860*/ 	.word	0x0000a800
        /*0864*/ 	.word	0x00000006
        /*0868*/ 	.word	0x00000000
        /*086c*/ 	.short	0x010a
        /*086e*/ 	.byte	0x3f
	.zero		1


	//   ....[128]....
        /*0870*/ 	.word	0x0000a850
        /*0874*/ 	.word	0x00000009
        /*0878*/ 	.word	0x00000000
        /*087c*/ 	.short	0x010a
        /*087e*/ 	.byte	0x3f
	.zero		1


	//   ....[129]....
        /*0880*/ 	.word	0x0000a8a0
        /*0884*/ 	.word	0x00000006
        /*0888*/ 	.word	0x00000000
        /*088c*/ 	.short	0x010a
        /*088e*/ 	.byte	0x3f
	.zero		1


	//   ....[130]....
        /*0890*/ 	.word	0x0000a8f0
        /*0894*/ 	.word	0x00000009
        /*0898*/ 	.word	0x00000000
        /*089c*/ 	.short	0x010a
        /*089e*/ 	.byte	0x3f
	.zero		1


	//   ....[131]....
        /*08a0*/ 	.word	0x0000a940
        /*08a4*/ 	.word	0x00000006
        /*08a8*/ 	.word	0x00000000
        /*08ac*/ 	.short	0x010a
        /*08ae*/ 	.byte	0x3f
	.zero		1


	//----- nvinfo : EIATTR_NUM_MBARRIERS
	.align		4
.L_28:
        /*08b0*/ 	.byte	0x03, 0x38
        /*08b2*/ 	.short	0x003e


	//----- nvinfo : EIATTR_EXIT_INSTR_OFFSETS
	.align		4
        /*08b4*/ 	.byte	0x04, 0x1c
        /*08b6*/ 	.short	(.L_30 - .L_29)


	//   ....[0]....
.L_29:
        /*08b8*/ 	.word	0x00000940


	//   ....[1]....
        /*08bc*/ 	.word	0x00001200


	//   ....[2]....
        /*08c0*/ 	.word	0x000079a0


	//   ....[3]....
        /*08c4*/ 	.word	0x00007fc0


	//   ....[4]....
        /*08c8*/ 	.word	0x00009e50


	//----- nvinfo : EIATTR_MAX_THREADS
	.align		4
.L_30:
        /*08cc*/ 	.byte	0x04, 0x05
        /*08ce*/ 	.short	(.L_32 - .L_31)
.L_31:
        /*08d0*/ 	.word	0x00000180
        /*08d4*/ 	.word	0x00000001
        /*08d8*/ 	.word	0x00000001


	//----- nvinfo : EIATTR_CRS_STACK_SIZE
	.align		4
.L_32:
        /*08dc*/ 	.byte	0x04, 0x1e
        /*08de*/ 	.short	(.L_34 - .L_33)
.L_33:
        /*08e0*/ 	.word	0x00000000


	//----- nvinfo : EIATTR_CBANK_PARAM_SIZE
	.align		4
.L_34:
        /*08e4*/ 	.byte	0x03, 0x19
        /*08e6*/ 	.short	0x0470


	//----- nvinfo : EIATTR_PARAM_CBANK
	.align		4
        /*08e8*/ 	.byte	0x04, 0x0a
        /*08ea*/ 	.short	(.L_36 - .L_35)
	.align		4
.L_35:
        /*08ec*/ 	.word	index@(.nv.constant0._ZN7cutlass13device_kernelINS_4gemm6kernel13GemmUniversalIN4cute5tupleIJiiiiEEENS1_10collective13CollectiveMmaINS1_37MainloopSm90TmaGmmaWarpSpecializedFP8ILi30ENS5_IJNS4_1CILi1EEESB_SB_EEENS1_35KernelTmaWarpSpecializedCooperativeEEENS5_IJNSA_ILi128EEENSA_ILi112EEENSA_ILi32EEEEEENS_12float_e4m3_tENS5_IJlSB_lEEESJ_SK_NS4_8TiledMMAINS4_8MMA_AtomIJNS4_4SM904GMMA30MMA_64x16x32_F32E4M3E4M3_SS_TNILNSO_7ScaleInE1ELSQ_1EEEEEENS4_6LayoutINS5_IJNSA_ILi2EEESB_SB_EEENS5_IJSB_NSA_ILi0EEESW_EEEEENS5_IJNS4_10UnderscoreESZ_SZ_EEEEENS4_13SM90_TMA_LOADENS4_14ComposedLayoutINS4_7SwizzleILi1ELi4ELi3EEENS4_18smem_ptr_flag_bitsILi8EEENST_INS5_IJNSA_ILi8EEESH_EEENS5_IJSH_SB_EEEEEEEvNS4_8identityES12_S1C_vS1D_EENS_8epilogue10collective6detail29Sm90TmaWarpSpecializedAdapterINS1G_15DefaultEpilogueISJ_SK_SK_NS1F_6thread17LinearCombinationISJ_Li1EffLNS1K_9ScaleType4KindE0ELNS_15FloatRoundStyleE2ESJ_EENS1_15EpilogueDefaultEEEEEvvEEEEvNT_6ParamsE)
        /*08f0*/ 	.short	0x0210
        /*08f2*/ 	.short	0x0470


	//----- nvinfo : EIATTR_SW_WAR
	.align		4
.L_36:
        /*08f4*/ 	.byte	0x04, 0x36
        /*08f6*/ 	.short	(.L_38 - .L_37)
.L_37:
        /*08f8*/ 	.word	0x00000008
.L_38:


//--------------------- .nv.callgraph             --------------------------
	.section	.nv.callgraph,"",@"SHT_CUDA_CALLGRAPH"
	.align	4
	.sectionentsize	8
	.align		4
        /*0000*/ 	.word	0x00000000
	.align		4
        /*0004*/ 	.word	0xffffffff
	.align		4
        /*0008*/ 	.word	0x00000000
	.align		4
        /*000c*/ 	.word	0xfffffffe
	.align		4
        /*0010*/ 	.word	0x00000000
	.align		4
        /*0014*/ 	.word	0xfffffffd
	.align		4
        /*0018*/ 	.word	0x00000000
	.align		4
        /*001c*/ 	.word	0xfffffffc


//--------------------- .nv.constant4             --------------------------
	.section	.nv.constant4,"a",@progbits
	.align	8
	.align		8
.nv.constant4:
        /*0000*/ 	.dword	_ZN39_INTERNAL_b584d779_4_k_cu_89de567c_28244cuda3std3__45__cpo5beginE
	.align		8
        /*0008*/ 	.dword	_ZN39_INTERNAL_b584d779_4_k_cu_89de567c_28244cuda3std3__45__cpo3endE
	.align		8
        /*0010*/ 	.dword	_ZN39_INTERNAL_b584d779_4_k_cu_89de567c_28244cuda3std3__45__cpo6cbeginE
	.align		8
        /*0018*/ 	.dword	_ZN39_INTERNAL_b584d779_4_k_cu_89de567c_28244cuda3std3__45__cpo4cendE
	.align		8
        /*0020*/ 	.dword	_ZN39_INTERNAL_b584d779_4_k_cu_89de567c_28244cuda3std3__441_GLOBAL__N__b584d779_4_k_cu_89de567c_28246ignoreE
	.align		8
        /*0028*/ 	.dword	_ZN39_INTERNAL_b584d779_4_k_cu_89de567c_28244cuda3std3__419piecewise_constructE
	.align		8
        /*0030*/ 	.dword	_ZN39_INTERNAL_b584d779_4_k_cu_89de567c_28244cuda3std3__48in_placeE
	.align		8
        /*0038*/ 	.dword	_ZN39_INTERNAL_b584d779_4_k_cu_89de567c_28244cuda3std6ranges3__45__cpo4swapE
	.align		8
        /*0040*/ 	.dword	_ZN39_INTERNAL_b584d779_4_k_cu_89de567c_28244cuda3std6ranges3__45__cpo9iter_moveE
	.align		8
        /*0048*/ 	.dword	_ZN39_INTERNAL_b584d779_4_k_cu_89de567c_28244cute7productE
	.align		8
        /*0050*/ 	.dword	_ZN39_INTERNAL_b584d779_4_k_cu_89de567c_28244cute1_E


//--------------------- .text._ZN7cutlass13device_kernelINS_4gemm6kernel13GemmUniversalIN4cute5tupleIJiiiiEEENS1_10collective13CollectiveMmaINS1_37MainloopSm90TmaGmmaWarpSpecializedFP8ILi30ENS5_IJNS4_1CILi1EEESB_SB_EEENS1_35KernelTmaWarpSpecializedCooperativeEEENS5_IJNSA_ILi128EEENSA_ILi112EEENSA_ILi32EEEEEENS_12float_e4m3_tENS5_IJlSB_lEEESJ_SK_NS4_8TiledMMAINS4_8MMA_AtomIJNS4_4SM904GMMA30MMA_64x16x32_F32E4M3E4M3_SS_TNILNSO_7ScaleInE1ELSQ_1EEEEEENS4_6LayoutINS5_IJNSA_ILi2EEESB_SB_EEENS5_IJSB_NSA_ILi0EEESW_EEEEENS5_IJNS4_10UnderscoreESZ_SZ_EEEEENS4_13SM90_TMA_LOADENS4_14ComposedLayoutINS4_7SwizzleILi1ELi4ELi3EEENS4_18smem_ptr_flag_bitsILi8EEENST_INS5_IJNSA_ILi8EEESH_EEENS5_IJSH_SB_EEEEEEEvNS4_8identityES12_S1C_vS1D_EENS_8epilogue10collective6detail29Sm90TmaWarpSpecializedAdapterINS1G_15DefaultEpilogueISJ_SK_SK_NS1F_6thread17LinearCombinationISJ_Li1EffLNS1K_9ScaleType4KindE0ELNS_15FloatRoundStyleE2ESJ_EENS1_15EpilogueDefaultEEEEEvvEEEEvNT_6ParamsE --------------------------
	.section	.text._ZN7cutlass13device_kernelINS_4gemm6kernel13GemmUniversalIN4cute5tupleIJiiiiEEENS1_10collective13CollectiveMmaINS1_37MainloopSm90TmaGmmaWarpSpecializedFP8ILi30ENS5_IJNS4_1CILi1EEESB_SB_EEENS1_35KernelTmaWarpSpecializedCooperativeEEENS5_IJNSA_ILi128EEENSA_ILi112EEENSA_ILi32EEEEEENS_12float_e4m3_tENS5_IJlSB_lEEESJ_SK_NS4_8TiledMMAINS4_8MMA_AtomIJNS4_4SM904GMMA30MMA_64x16x32_F32E4M3E4M3_SS_TNILNSO_7ScaleInE1ELSQ_1EEEEEENS4_6LayoutINS5_IJNSA_ILi2EEESB_SB_EEENS5_IJSB_NSA_ILi0EEESW_EEEEENS5_IJNS4_10UnderscoreESZ_SZ_EEEEENS4_13SM90_TMA_LOADENS4_14ComposedLayoutINS4_7SwizzleILi1ELi4ELi3EEENS4_18smem_ptr_flag_bitsILi8EEENST_INS5_IJNSA_ILi8EEESH_EEENS5_IJSH_SB_EEEEEEEvNS4_8identityES12_S1C_vS1D_EENS_8epilogue10collective6detail29Sm90TmaWarpSpecializedAdapterINS1G_15DefaultEpilogueISJ_SK_SK_NS1F_6thread17LinearCombinationISJ_Li1EffLNS1K_9ScaleType4KindE0ELNS_15FloatRoundStyleE2ESJ_EENS1_15EpilogueDefaultEEEEEvvEEEEvNT_6ParamsE,"ax",@progbits
	.align	128
.text._ZN7cutlass13device_kernelINS_4gemm6kernel13GemmUniversalIN4cute5tupleIJiiiiEEENS1_10collective13CollectiveMmaINS1_37MainloopSm90TmaGmmaWarpSpecializedFP8ILi30ENS5_IJNS4_1CILi1EEESB_SB_EEENS1_35KernelTmaWarpSpecializedCooperativeEEENS5_IJNSA_ILi128EEENSA_ILi112EEENSA_ILi32EEEEEENS_12float_e4m3_tENS5_IJlSB_lEEESJ_SK_NS4_8TiledMMAINS4_8MMA_AtomIJNS4_4SM904GMMA30MMA_64x16x32_F32E4M3E4M3_SS_TNILNSO_7ScaleInE1ELSQ_1EEEEEENS4_6LayoutINS5_IJNSA_ILi2EEESB_SB_EEENS5_IJSB_NSA_ILi0EEESW_EEEEENS5_IJNS4_10UnderscoreESZ_SZ_EEEEENS4_13SM90_TMA_LOADENS4_14ComposedLayoutINS4_7SwizzleILi1ELi4ELi3EEENS4_18smem_ptr_flag_bitsILi8EEENST_INS5_IJNSA_ILi8EEESH_EEENS5_IJSH_SB_EEEEEEEvNS4_8identityES12_S1C_vS1D_EENS_8epilogue10collective6detail29Sm90TmaWarpSpecializedAdapterINS1G_15DefaultEpilogueISJ_SK_SK_NS1F_6thread17LinearCombinationISJ_Li1EffLNS1K_9ScaleType4KindE0ELNS_15FloatRoundStyleE2ESJ_EENS1_15EpilogueDefaultEEEEEvvEEEEvNT_6ParamsE:
        .type           _ZN7cutlass13device_kernelINS_4gemm6kernel13GemmUniversalIN4cute5tupleIJiiiiEEENS1_10collective13CollectiveMmaINS1_37MainloopSm90TmaGmmaWarpSpecializedFP8ILi30ENS5_IJNS4_1CILi1EEESB_SB_EEENS1_35KernelTmaWarpSpecializedCooperativeEEENS5_IJNSA_ILi128EEENSA_ILi112EEENSA_ILi32EEEEEENS_12float_e4m3_tENS5_IJlSB_lEEESJ_SK_NS4_8TiledMMAINS4_8MMA_AtomIJNS4_4SM904GMMA30MMA_64x16x32_F32E4M3E4M3_SS_TNILNSO_7ScaleInE1ELSQ_1EEEEEENS4_6LayoutINS5_IJNSA_ILi2EEESB_SB_EEENS5_IJSB_NSA_ILi0EEESW_EEEEENS5_IJNS4_10UnderscoreESZ_SZ_EEEEENS4_13SM90_TMA_LOADENS4_14ComposedLayoutINS4_7SwizzleILi1ELi4ELi3EEENS4_18smem_ptr_flag_bitsILi8EEENST_INS5_IJNSA_ILi8EEESH_EEENS5_IJSH_SB_EEEEEEEvNS4_8identityES12_S1C_vS1D_EENS_8epilogue10collective6detail29Sm90TmaWarpSpecializedAdapterINS1G_15DefaultEpilogueISJ_SK_SK_NS1F_6thread17LinearCombinationISJ_Li1EffLNS1K_9ScaleType4KindE0ELNS_15FloatRoundStyleE2ESJ_EENS1_15EpilogueDefaultEEEEEvvEEEEvNT_6ParamsE,@function
        .size           _ZN7cutlass13device_kernelINS_4gemm6kernel13GemmUniversalIN4cute5tupleIJiiiiEEENS1_10collective13CollectiveMmaINS1_37MainloopSm90TmaGmmaWarpSpecializedFP8ILi30ENS5_IJNS4_1CILi1EEESB_SB_EEENS1_35KernelTmaWarpSpecializedCooperativeEEENS5_IJNSA_ILi128EEENSA_ILi112EEENSA_ILi32EEEEEENS_12float_e4m3_tENS5_IJlSB_lEEESJ_SK_NS4_8TiledMMAINS4_8MMA_AtomIJNS4_4SM904GMMA30MMA_64x16x32_F32E4M3E4M3_SS_TNILNSO_7ScaleInE1ELSQ_1EEEEEENS4_6LayoutINS5_IJNSA_ILi2EEESB_SB_EEENS5_IJSB_NSA_ILi0EEESW_EEEEENS5_IJNS4_10UnderscoreESZ_SZ_EEEEENS4_13SM90_TMA_LOADENS4_14ComposedLayoutINS4_7SwizzleILi1ELi4ELi3EEENS4_18smem_ptr_flag_bitsILi8EEENST_INS5_IJNSA_ILi8EEESH_EEENS5_IJSH_SB_EEEEEEEvNS4_8identityES12_S1C_vS1D_EENS_8epilogue10collective6detail29Sm90TmaWarpSpecializedAdapterINS1G_15DefaultEpilogueISJ_SK_SK_NS1F_6thread17LinearCombinationISJ_Li1EffLNS1K_9ScaleType4KindE0ELNS_15FloatRoundStyleE2ESJ_EENS1_15EpilogueDefaultEEEEEvvEEEEvNT_6ParamsE,(.L_x_238 - _ZN7cutlass13device_kernelINS_4gemm6kernel13GemmUniversalIN4cute5tupleIJiiiiEEENS1_10collective13CollectiveMmaINS1_37MainloopSm90TmaGmmaWarpSpecializedFP8ILi30ENS5_IJNS4_1CILi1EEESB_SB_EEENS1_35KernelTmaWarpSpecializedCooperativeEEENS5_IJNSA_ILi128EEENSA_ILi112EEENSA_ILi32EEEEEENS_12float_e4m3_tENS5_IJlSB_lEEESJ_SK_NS4_8TiledMMAINS4_8MMA_AtomIJNS4_4SM904GMMA30MMA_64x16x32_F32E4M3E4M3_SS_TNILNSO_7ScaleInE1ELSQ_1EEEEEENS4_6LayoutINS5_IJNSA_ILi2EEESB_SB_EEENS5_IJSB_NSA_ILi0EEESW_EEEEENS5_IJNS4_10UnderscoreESZ_SZ_EEEEENS4_13SM90_TMA_LOADENS4_14ComposedLayoutINS4_7SwizzleILi1ELi4ELi3EEENS4_18smem_ptr_flag_bitsILi8EEENST_INS5_IJNSA_ILi8EEESH_EEENS5_IJSH_SB_EEEEEEEvNS4_8identityES12_S1C_vS1D_EENS_8epilogue10collective6detail29Sm90TmaWarpSpecializedAdapterINS1G_15DefaultEpilogueISJ_SK_SK_NS1F_6thread17LinearCombinationISJ_Li1EffLNS1K_9ScaleType4KindE0ELNS_15FloatRoundStyleE2ESJ_EENS1_15EpilogueDefaultEEEEEvvEEEEvNT_6ParamsE)
        .other          _ZN7cutlass13device_kernelINS_4gemm6kernel13GemmUniversalIN4cute5tupleIJiiiiEEENS1_10collective13CollectiveMmaINS1_37MainloopSm90TmaGmmaWarpSpecializedFP8ILi30ENS5_IJNS4_1CILi1EEESB_SB_EEENS1_35KernelTmaWarpSpecializedCooperativeEEENS5_IJNSA_ILi128EEENSA_ILi112EEENSA_ILi32EEEEEENS_12float_e4m3_tENS5_IJlSB_lEEESJ_SK_NS4_8TiledMMAINS4_8MMA_AtomIJNS4_4SM904GMMA30MMA_64x16x32_F32E4M3E4M3_SS_TNILNSO_7ScaleInE1ELSQ_1EEEEEENS4_6LayoutINS5_IJNSA_ILi2EEESB_SB_EEENS5_IJSB_NSA_ILi0EEESW_EEEEENS5_IJNS4_10UnderscoreESZ_SZ_EEEEENS4_13SM90_TMA_LOADENS4_14ComposedLayoutINS4_7SwizzleILi1ELi4ELi3EEENS4_18smem_ptr_flag_bitsILi8EEENST_INS5_IJNSA_ILi8EEESH_EEENS5_IJSH_SB_EEEEEEEvNS4_8identityES12_S1C_vS1D_EENS_8epilogue10collective6detail29Sm90TmaWarpSpecializedAdapterINS1G_15DefaultEpilogueISJ_SK_SK_NS1F_6thread17LinearCombinationISJ_Li1EffLNS1K_9ScaleType4KindE0ELNS_15FloatRoundStyleE2ESJ_EENS1_15EpilogueDefaultEEEEEvvEEEEvNT_6ParamsE,@"STO_CUDA_ENTRY STV_DEFAULT"
_ZN7cutlass13device_kernelINS_4gemm6kernel13GemmUniversalIN4cute5tupleIJiiiiEEENS1_10collective13CollectiveMmaINS1_37MainloopSm90TmaGmmaWarpSpecializedFP8ILi30ENS5_IJNS4_1CILi1EEESB_SB_EEENS1_35KernelTmaWarpSpecializedCooperativeEEENS5_IJNSA_ILi128EEENSA_ILi112EEENSA_ILi32EEEEEENS_12float_e4m3_tENS5_IJlSB_lEEESJ_SK_NS4_8TiledMMAINS4_8MMA_AtomIJNS4_4SM904GMMA30MMA_64x16x32_F32E4M3E4M3_SS_TNILNSO_7ScaleInE1ELSQ_1EEEEEENS4_6LayoutINS5_IJNSA_ILi2EEESB_SB_EEENS5_IJSB_NSA_ILi0EEESW_EEEEENS5_IJNS4_10UnderscoreESZ_SZ_EEEEENS4_13SM90_TMA_LOADENS4_14ComposedLayoutINS4_7SwizzleILi1ELi4ELi3EEENS4_18smem_ptr_flag_bitsILi8EEENST_INS5_IJNSA_ILi8EEESH_EEENS5_IJSH_SB_EEEEEEEvNS4_8identityES12_S1C_vS1D_EENS_8epilogue10collective6detail29Sm90TmaWarpSpecializedAdapterINS1G_15DefaultEpilogueISJ_SK_SK_NS1F_6thread17LinearCombinationISJ_Li1EffLNS1K_9ScaleType4KindE0ELNS_15FloatRoundStyleE2ESJ_EENS1_15EpilogueDefaultEEEEEvvEEEEvNT_6ParamsE:
[----:B------:R-:W-:Y:S01]  /*0000*/  LDC R1, c[0x0][0x28] ;  /* 0x00000a00ff017b82 */ /* 0x000fe20000000800 */
[----:B------:R-:W0:Y:S01]  /*0010*/  S2R R0, SR_TID.X ;  /* 0x0000000000007919 */ /* 0x000e220000002100 */
[----:B------:R-:W-:Y:S01]  /*0020*/  ELECT P0, URZ, PT ;  /* 0x00000000003f782f */ /* 0x000fe20003800000 */
[----:B------:R-:W-:Y:S01]  /*0030*/  BSSY B0, `(.L_x_0) ;  /* 0x000000f000007945 */ /* 0x000fe20003800000 */
[--C-:B0-----:R-:W-:Y:S02]  /*0040*/  SHF.R.U32.HI R2, RZ, 0x5, R0.reuse ;  /* 0x00000005ff027819 */ /* 0x101fe40000011600 */
[----:B------:R-:W-:-:S03]  /*0050*/  SHF.R.U32.HI R3, RZ, 0x7, R0 ;  /* 0x00000007ff037819 */ /* 0x000fc60000011600 */
[----:B------:R-:W0:Y:S04]  /*0060*/  SHFL.IDX PT, R5, R2, RZ, 0x1f ;  /* 0x00001fff02057589 */ /* 0x000e2800000e0000 */
[----:B------:R1:W2:Y:S01]  /*0070*/  SHFL.IDX PT, R7, R3, RZ, 0x1f ;  /* 0x00001fff03077589 */ /* 0x0002a200000e0000 */
[----:B0-----:R-:W-:-:S13]  /*0080*/  ISETP.NE.OR P0, PT, R5, RZ, !P0 ;  /* 0x000000ff0500720c */ /* 0x001fda0004705670 */
[----:B-12---:R-:W-:Y:S05]  /*0090*/  @P0 BRA `(.L_x_1) ;  /* 0x0000000000200947 */ /* 0x006fea0003800000 */
[----:B------:R-:W-:Y:S02]  /*00a0*/  ULDC.64 UR4, c[0x0][0x198] ;  /* 0x0000660000047ab9 */ /* 0x000fe40000000a00 */
[----:B------:R-:W-:Y:S02]  /*00b0*/  UIADD3 UR6, UP0, UR4, 0xf0, URZ ;  /* 0x000000f004067890 */ /* 0x000fe4000ff1e03f */
[----:B------:R-:W-:Y:S02]  /*00c0*/  UIADD3 UR4, UP1, UR4, 0x1f0, URZ ;  /* 0x000001f004047890 */ /* 0x000fe4000ff3e03f */
[----:B------:R-:W-:Y:S02]  /*00d0*/  UIADD3.X UR7, URZ, UR5, URZ, UP0, !UPT ;  /* 0x000000053f077290 */ /* 0x000fe400087fe43f */
[----:B------:R-:W-:-:S07]  /*00e0*/  UIADD3.X UR5, URZ, UR5, URZ, UP1, !UPT ;  /* 0x000000053f057290 */ /* 0x000fce0008ffe43f */
[----:B------:R0:W-:Y:S02]  /*00f0*/  UTMACCTL.PF [UR6] ;  /* 0x00000000060079b9 */ /* 0x0001e40008040000 */
[----:B------:R0:W-:Y:S02]  /*0100*/  UTMACCTL.PF [UR4] ;  /* 0x00000000040079b9 */ /* 0x0001e40008040000 */
[----:B0-----:R-:W-:Y:S01]  /*0110*/  NOP ;  /* 0x0000000000007918 */ /* 0x001fe20000000000 */
.L_x_1:
[----:B------:R-:W-:Y:S05]  /*0120*/  BSYNC B0 ;  /* 0x0000000000007941 */ /* 0x000fea0003800000 */
.L_x_0:
[----:B------:R-:W0:Y:S02]  /*0130*/  SHFL.IDX PT, R3, R2, RZ, 0x1f ;  /* 0x00001fff02037589 */ /* 0x000e2400000e0000 */
[----:B0-----:R-:W-:-:S13]  /*0140*/  ISETP.NE.AND P0, PT, R3, RZ, PT ;  /* 0x000000ff0300720c */ /* 0x001fda0003f05270 */
[----:B------:R-:W-:Y:S05]  /*0150*/  @P0 BRA `(.L_x_2) ;  /* 0x0000000400340947 */ /* 0x000fea0003800000 */
[----:B------:R-:W-:Y:S01]  /*0160*/  ELECT P0, URZ, PT ;  /* 0x00000000003f782f */ /* 0x000fe20003800000 */
[----:B------:R-:W-:-:S12]  /*0170*/  BSSY B0, `(.L_x_2) ;  /* 0x000004b000007945 */ /* 0x000fd80003800000 */
[----:B------:R-:W-:Y:S05]  /*0180*/  @!P0 BRA `(.L_x_3) ;  /* 0x0000000400248947 */ /* 0x000fea0003800000 */
[----:B------:R-:W0:Y:S01]  /*0190*/  S2UR UR8, SR_CgaCtaId ;  /* 0x00000000000879c3 */ /* 0x000e220000008800 */
[----:B------:R-:W-:Y:S01]  /*01a0*/  UMOV UR4, 0x400 ;  /* 0x0000040000047882 */ /* 0x000fe20000000000 */
[----:B------:R-:W-:Y:S01]  /*01b0*/  UMOV UR5, 0x1 ;  /* 0x0000000100057882 */ /* 0x000fe20000000000 */
[----:B------:R-:W-:Y:S02]  /*01c0*/  UMOV UR6, 0x100 ;  /* 0x0000010000067882 */ /* 0x000fe40000000000 */
[----:B------:R-:W-:-:S04]  /*01d0*/  UIADD3 UR6, -UR6, 0x100000, URZ ;  /* 0x0010000006067890 */ /* 0x000fc8000fffe13f */
[----:B------:R-:W-:Y:S02]  /*01e0*/  USHF.L.U32 UR7, UR6, 0xb, URZ ;  /* 0x0000000b06077899 */ /* 0x000fe4000800063f */
[----:B------:R-:W-:Y:S02]  /*01f0*/  USHF.L.U32 UR6, UR6, 0x1, URZ ;  /* 0x0000000106067899 */ /* 0x000fe4000800063f */
[----:B0-----:R-:W-:Y:S02]  /*0200*/  ULEA UR8, UR8, UR4, 0x18 ;  /* 0x0000000408087291 */ /* 0x001fe4000f8ec03f */
[----:B------:R-:W-:-:S04]  /*0210*/  UIADD3 UR4, -UR5, 0x100000, URZ ;  /* 0x0010000005047890 */ /* 0x000fc8000fffe13f */
[----:B------:R-:W-:Y:S02]  /*0220*/  USHF.L.U32 UR5, UR4, 0xb, URZ ;  /* 0x0000000b04057899 */ /* 0x000fe4000800063f */
[----:B------:R-:W-:Y:S01]  /*0230*/  USHF.L.U32 UR4, UR4, 0x1, URZ ;  /* 0x0000000104047899 */ /* 0x000fe2000800063f */
[----:B------:R-:W0:Y:S11]  /*0240*/  FENCE.VIEW.ASYNC.S ;  /* 0x00000000000073c6 */ /* 0x000e360000000000 */
[----:B0-----:R0:W1:Y:S01]  /*0250*/  SYNCS.EXCH.64 URZ, [UR8], UR4 ;  /* 0x00000004083f75b2 */ /* 0x0010620008000100 */
[----:B------:R0:W2:Y:S01]  /*0260*/  SYNCS.EXCH.64 URZ, [UR8+0xf0], UR6 ;  /* 0x0000f006083f75b2 */ /* 0x0000a20008000100 */
[----:B------:R0:W3:Y:S01]  /*0270*/  SYNCS.EXCH.64 URZ, [UR8+0x8], UR4 ;  /* 0x00000804083f75b2 */ /* 0x0000e20008000100 */
[----:B------:R0:W4:Y:S01]  /*0280*/  SYNCS.EXCH.64 URZ, [UR8+0xf8], UR6 ;  /* 0x0000f806083f75b2 */ /* 0x0001220008000100 */
[----:B------:R0:W0:Y:S01]  /*0290*/  SYNCS.EXCH.64 URZ, [UR8+0x10], UR4 ;  /* 0x00001004083f75b2 */ /* 0x0000220008000100 */
        /* <DEDUP_REMOVED lines=55> */
[----:B-1234-:R-:W-:Y:S01]  /*0610*/  NOP ;  /* 0x0000000000007918 */ /* 0x01efe20000000000 */
.L_x_3:
[----:B0-----:R-:W-:Y:S05]  /*0620*/  BSYNC B0 ;  /* 0x0000000000007941 */ /* 0x001fea0003800000 */
.L_x_2:
[----:B------:R-:W0:Y:S01]  /*0630*/  SHFL.IDX PT, R2, R2, RZ, 0x1f ;  /* 0x00001fff02027589 */ /* 0x000e2200000e0000 */
[----:B------:R-:W1:Y:S01]  /*0640*/  LDC R3, c[0x0][0x65c] ;  /* 0x00019700ff037b82 */ /* 0x000e620000000800 */
[----:B------:R-:W-:Y:S02]  /*0650*/  ELECT P0, URZ, PT ;  /* 0x00000000003f782f */ /* 0x000fe40003800000 */
[----:B------:R-:W-:Y:S01]  /*0660*/  SHF.R.S32.HI R4, RZ, 0x1f, R5 ;  /* 0x0000001fff047819 */ /* 0x000fe20000011405 */
[----:B------:R-:W2:Y:S01]  /*0670*/  S2R R8, SR_CTAID.Y ;  /* 0x0000000000087919 */ /* 0x000ea20000002600 */
[----:B------:R-:W-:Y:S01]  /*0680*/  UMOV UR4, 0x20 ;  /* 0x0000002000047882 */ /* 0x000fe20000000000 */
[----:B------:R-:W-:Y:S01]  /*0690*/  ISETP.NE.AND P2, PT, R7, RZ, PT ;  /* 0x000000ff0700720c */ /* 0x000fe20003f45270 */
[----:B------:R-:W-:Y:S01]  /*06a0*/  NOP ;  /* 0x0000000000007918 */ /* 0x000fe20000000000 */
[----:B------:R-:W3:Y:S01]  /*06b0*/  S2R R6, SR_CTAID.X ;  /* 0x0000000000067919 */ /* 0x000ee20000002500 */
[----:B------:R-:W-:Y:S01]  /*06c0*/  LEA.HI R4, R4, R5, RZ, 0x2 ;  /* 0x0000000504047211 */ /* 0x000fe200078f10ff */
[----:B------:R-:W-:-:S03]  /*06d0*/  NOP ;  /* 0x0000000000007918 */ /* 0x000fc60000000000 */
[----:B------:R-:W-:-:S05]  /*06e0*/  LOP3.LUT R4, R4, 0xfffffffc, RZ, 0xc0, !PT ;  /* 0xfffffffc04047812 */ /* 0x000fca00078ec0ff */
[----:B------:R-:W-:Y:S01]  /*06f0*/  IMAD.IADD R5, R5, 0x1, -R4 ;  /* 0x0000000105057824 */ /* 0x000fe200078e0a04 */
[----:B0-----:R-:W-:Y:S02]  /*0700*/  ISETP.NE.OR P0, PT, R2, RZ, !P0 ;  /* 0x000000ff0200720c */ /* 0x001fe40004705670 */
[----:B-1----:R-:W-:-:S11]  /*0710*/  ISETP.NE.AND P3, PT, R3, 0x1, PT ;  /* 0x000000010300780c */ /* 0x002fd60003f65270 */
[----:B------:R-:W-:Y:S01]  /*0720*/  VOTEU.ALL UP0, P0 ;  /* 0x00000000003f7886 */ /* 0x000fe20000000000 */
[----:B------:R-:W-:Y:S01]  /*0730*/  VOTEU.ALL UP1, P0 ;  /* 0x00000000003f7886 */ /* 0x000fe20000020000 */
[----:B------:R-:W3:Y:S01]  /*0740*/  @P3 LDC R9, c[0x0][0x10] ;  /* 0x00000400ff093b82 */ /* 0x000ee20000000800 */
[----:B--2---:R-:W-:Y:S02]  /*0750*/  @P3 IMAD.MOV.U32 R2, RZ, RZ, R8 ;  /* 0x000000ffff023224 */ /* 0x004fe400078e0008 */
[----:B------:R-:W-:Y:S01]  /*0760*/  @!UP0 UMOV UR6, 0x400 ;  /* 0x0000040000068882 */ /* 0x000fe20000000000 */
[----:B------:R-:W-:-:S04]  /*0770*/  @!UP0 UIADD3 UR4, -UR4, 0x100000, URZ ;  /* 0x0010000004048890 */ /* 0x000fc8000fffe13f */
[----:B------:R-:W-:Y:S02]  /*0780*/  @!UP0 USHF.L.U32 UR5, UR4, 0xb, URZ ;  /* 0x0000000b04058899 */ /* 0x000fe4000800063f */
[----:B------:R-:W-:Y:S01]  /*0790*/  @!UP0 USHF.L.U32 UR4, UR4, 0x1, URZ ;  /* 0x0000000104048899 */ /* 0x000fe2000800063f */
[----:B------:R-:W-:Y:S02]  /*07a0*/  @P3 IMAD.MOV.U32 R3, RZ, RZ, RZ ;  /* 0x000000ffff033224 */ /* 0x000fe400078e00ff */
[----:B------:R-:W-:Y:S01]  /*07b0*/  @P3 IMAD.MOV.U32 R13, RZ, RZ, RZ ;  /* 0x000000ffff0d3224 */ /* 0x000fe200078e00ff */
[----:B------:R-:W0:Y:S08]  /*07c0*/  @!UP0 S2UR UR7, SR_CgaCtaId ;  /* 0x00000000000789c3 */ /* 0x000e300000008800 */
[----:B------:R-:W1:Y:S01]  /*07d0*/  @!P3 LDC R11, c[0x0][0xc] ;  /* 0x00000300ff0bbb82 */ /* 0x000e620000000800 */
[----:B---3--:R-:W-:-:S04]  /*07e0*/  @P3 IMAD.WIDE.U32 R2, R6, R9, R2 ;  /* 0x0000000906023225 */ /* 0x008fc800078e0002 */
[----:B------:R-:W-:Y:S02]  /*07f0*/  VIADD R9, R7, 0xffffffff ;  /* 0xffffffff07097836 */ /* 0x000fe40000000000 */
[----:B------:R-:W-:Y:S01]  /*0800*/  @P3 IMAD.IADD R3, R3, 0x1, R13 ;  /* 0x0000000103033824 */ /* 0x000fe200078e020d */
[----:B0-----:R-:W-:Y:S02]  /*0810*/  @!UP0 ULEA UR6, UR7, UR6, 0x18 ;  /* 0x0000000607068291 */ /* 0x001fe4000f8ec03f */
[----:B------:R-:W-:Y:S01]  /*0820*/  ISETP.GE.U32.AND P1, PT, R9, 0x2, PT ;  /* 0x000000020900780c */ /* 0x000fe20003f26070 */
[----:B------:R-:W-:Y:S01]  /*0830*/  VOTEU.ALL UP0, P0 ;  /* 0x00000000003f7886 */ /* 0x000fe20000000000 */
[----:B------:R-:W-:-:S04]  /*0840*/  ISETP.NE.AND P0, PT, R5, 0x3, PT ;  /* 0x000000030500780c */ /* 0x000fc80003f05270 */
[----:B------:R-:W-:-:S04]  /*0850*/  ISETP.EQ.OR P0, PT, R5, RZ, !P0 ;  /* 0x000000ff0500720c */ /* 0x000fc80004702670 */
[----:B------:R-:W-:Y:S01]  /*0860*/  ISETP.EQ.AND P0, PT, R7, RZ, P0 ;  /* 0x000000ff0700720c */ /* 0x000fe20000702270 */
[----:B------:R-:W-:Y:S01]  /*0870*/  IMAD.MOV.U32 R7, RZ, RZ, RZ ;  /* 0x000000ffff077224 */ /* 0x000fe200078e00ff */
[----:B------:R-:W0:Y:S02]  /*0880*/  FENCE.VIEW.ASYNC.S ;  /* 0x00000000000073c6 */ /* 0x000e240000000000 */
[----:B0-----:R0:W2:Y:S01]  /*0890*/  @!UP0 SYNCS.EXCH.64 URZ, [UR6+0x1f0], UR4 ;  /* 0x0001f004063f85b2 */ /* 0x0010a20008000100 */
[----:B------:R-:W-:Y:S01]  /*08a0*/  SEL R4, RZ, 0x1, !P0 ;  /* 0x00000001ff047807 */ /* 0x000fe20004000000 */
[----:B-1----:R-:W-:-:S03]  /*08b0*/  @!P3 IMAD.WIDE.U32 R10, R11, R8, R6 ;  /* 0x000000080b0ab225 */ /* 0x002fc600078e0006 */
[----:B------:R-:W-:Y:S01]  /*08c0*/  SEL R4, R4, 0x2, P1 ;  /* 0x0000000204047807 */ /* 0x000fe20000800000 */
[----:B------:R-:W-:Y:S02]  /*08d0*/  @!P3 IMAD.MOV.U32 R2, RZ, RZ, R10 ;  /* 0x000000ffff02b224 */ /* 0x000fe400078e000a */
[----:B------:R-:W-:Y:S01]  /*08e0*/  @!P3 IMAD.MOV.U32 R3, RZ, RZ, R11 ;  /* 0x000000ffff03b224 */ /* 0x000fe200078e000b */
[----:B------:R0:W2:Y:S01]  /*08f0*/  @!UP1 SYNCS.EXCH.64 URZ, [UR6+0x1f8], UR4 ;  /* 0x0001f804063f95b2 */ /* 0x0000a20008000100 */
[----:B------:R-:W-:Y:S01]  /*0900*/  NOP ;  /* 0x0000000000007918 */ /* 0x000fe20000000000 */
[----:B--2---:R-:W-:Y:S06]  /*0910*/  BAR.SYNC.DEFER_BLOCKING 0x0 ;  /* 0x0000000000007b1d */ /* 0x004fec0000010000 */
[----:B------:R-:W-:Y:S05]  /*0920*/  @!P2 BRA `(.L_x_4) ;  /* 0x000000700020a947 */ /* 0x000fea0003800000 */
[----:B------:R-:W-:-:S13]  /*0930*/  ISETP.GT.U32.AND P0, PT, R9, 0x1, PT ;  /* 0x000000010900780c */ /* 0x000fda0003f04070 */
[----:B0-----:R-:W-:Y:S05]  /*0940*/  @P0 EXIT ;  /* 0x000000000000094d */ /* 0x001fea0003800000 */
[----:B------:R-:W-:Y:S01]  /*0950*/  ULDC.64 UR4, c[0x0][0x650] ;  /* 0x0001940000047ab9 */ /* 0x000fe20000000a00 */
[----:B------:R-:W-:Y:S01]  /*0960*/  PRMT R11, RZ, 0x7610, R11 ;  /* 0x00007610ff0b7816 */ /* 0x000fe2000000000b */
[----:B------:R-:W-:Y:S01]  /*0970*/  IMAD.MOV.U32 R9, RZ, RZ, -0x1 ;  /* 0xffffffffff097424 */ /* 0x000fe200078e00ff */
[----:B------:R-:W-:Y:S01]  /*0980*/  ISETP.GE.U32.AND P0, PT, R2, UR4, PT ;  /* 0x0000000402007c0c */ /* 0x000fe2000bf06070 */
[----:B------:R-:W-:Y:S02]  /*0990*/  IMAD.MOV.U32 R10, RZ, RZ, -0x1 ;  /* 0xffffffffff0a7424 */ /* 0x000fe400078e00ff */
[----:B------:R-:W-:Y:S01]  /*09a0*/  IMAD.MOV.U32 R5, RZ, RZ, -0x1 ;  /* 0xffffffffff057424 */ /* 0x000fe200078e00ff */
[----:B------:R-:W-:-:S13]  /*09b0*/  ISETP.GE.U32.AND.EX P0, PT, R3, UR5, PT, P0 ;  /* 0x0000000503007c0c */ /* 0x000fda000bf06100 */
[----:B------:R-:W-:Y:S05]  /*09c0*/  @P0 BRA `(.L_x_5) ;  /* 0x00000004005c0947 */ /* 0x000fea0003800000 */
[----:B------:R-:W0:Y:S01]  /*09d0*/  LDC.64 R16, c[0x0][0x628] ;  /* 0x00018a00ff107b82 */ /* 0x000e220000000a00 */
[----:B------:R-:W-:Y:S02]  /*09e0*/  IMAD.MOV.U32 R10, RZ, RZ, R2 ;  /* 0x000000ffff0a7224 */ /* 0x000fe400078e0002 */
[----:B------:R-:W-:-:S05]  /*09f0*/  IMAD.MOV.U32 R11, RZ, RZ, R3 ;  /* 0x000000ffff0b7224 */ /* 0x000fca00078e0003 */
[----:B------:R-:W1:Y:S08]  /*0a00*/  LDC R18, c[0x0][0x630] ;  /* 0x00018c00ff127b82 */ /* 0x000e700000000800 */
[----:B------:R-:W2:Y:S01]  /*0a10*/  LDC.64 R20, c[0x0][0x620] ;  /* 0x00018800ff147b82 */ /* 0x000ea20000000a00 */
[----:B0-----:R-:W-:-:S04]  /*0a20*/  ISETP.NE.U32.AND P0, PT, R16, RZ, PT ;  /* 0x000000ff1000720c */ /* 0x001fc80003f05070 */
[----:B------:R-:W-:-:S13]  /*0a30*/  ISETP.NE.AND.EX P0, PT, R17, RZ, PT, P0 ;  /* 0x000000ff1100720c */ /* 0x000fda0003f05300 */
[----:B-12---:R-:W-:Y:S05]  /*0a40*/  @!P0 BRA `(.L_x_6) ;  /* 0x0000000000288947 */ /* 0x006fea0003800000 */
[----:B------:R-:W0:Y:S02]  /*0a50*/  LDC R5, c[0x0][0x634] ;  /* 0x00018d00ff057b82 */ /* 0x000e240000000800 */
[----:B0-----:R-:W-:-:S05]  /*0a60*/  IADD3 R5, P0, R2, R5, RZ ;  /* 0x0000000502057210 */ /* 0x001fca0007f1e0ff */
[----:B------:R-:W-:-:S04]  /*0a70*/  IMAD.X R9, RZ, RZ, R3, P0 ;  /* 0x000000ffff097224 */ /* 0x000fc800000e0603 */
[----:B------:R-:W-:-:S04]  /*0a80*/  IMAD.WIDE.U32 R10, R9, R16, RZ ;  /* 0x00000010090a7225 */ /* 0x000fc800078e00ff */
[----:B------:R-:W-:-:S04]  /*0a90*/  IMAD.WIDE.U32 R12, P0, R5, R17, R10 ;  /* 0x00000011050c7225 */ /* 0x000fc8000780000a */
[----:B------:R-:W-:-:S04]  /*0aa0*/  IMAD.WIDE.U32 R10, R5, R16, RZ ;  /* 0x00000010050a7225 */ /* 0x000fc800078e00ff */
[----:B------:R-:W-:Y:S01]  /*0ab0*/  IMAD.X R15, RZ, RZ, RZ, P0 ;  /* 0x000000ffff0f7224 */ /* 0x000fe200000e06ff */
[----:B------:R-:W-:Y:S01]  /*0ac0*/  IADD3 RZ, P0, R11, R12, RZ ;  /* 0x0000000c0bff7210 */ /* 0x000fe20007f1e0ff */
[----:B------:R-:W-:-:S04]  /*0ad0*/  IMAD.MOV.U32 R14, RZ, RZ, R13 ;  /* 0x000000ffff0e7224 */ /* 0x000fc800078e000d */
[----:B------:R-:W-:-:S08]  /*0ae0*/  IMAD.WIDE.U32.X R10, R9, R17, R14, P0 ;  /* 0x00000011090a7225 */ /* 0x000fd000000e040e */
.L_x_6:
[-CC-:B------:R-:W-:Y:S01]  /*0af0*/  SHF.R.U64 R26, R10, R18.reuse, R11.reuse ;  /* 0x000000120a1a7219 */ /* 0x180fe2000000120b */
[----:B------:R-:W0:Y:S01]  /*0b00*/  LDC.64 R22, c[0x0][0x640] ;  /* 0x00019000ff167b82 */ /* 0x000e220000000a00 */
[----:B------:R-:W-:Y:S01]  /*0b10*/  SHF.R.U32.HI R7, RZ, R18, R11 ;  /* 0x00000012ff077219 */ /* 0x000fe2000001160b */
[----:B------:R-:W-:Y:S01]  /*0b20*/  ULDC UR4, c[0x0][0x150] ;  /* 0x0000540000047ab9 */ /* 0x000fe20000000800 */
[----:B------:R-:W-:Y:S02]  /*0b30*/  IADD3 R9, P0, RZ, -R26, RZ ;  /* 0x8000001aff097210 */ /* 0x000fe40007f1e0ff */
[----:B------:R-:W-:-:S03]  /*0b40*/  I2FP.F32.U32 R5, R6 ;  /* 0x0000000600057245 */ /* 0x000fc60000201000 */
[----:B------:R-:W1:Y:S01]  /*0b50*/  LDC R14, c[0x0][0x618] ;  /* 0x00018600ff0e7b82 */ /* 0x000e620000000800 */
[----:B------:R-:W-:Y:S02]  /*0b60*/  IMAD.X R13, RZ, RZ, ~R7, P0 ;  /* 0x000000ffff0d7224 */ /* 0x000fe400000e0e07 */
[----:B------:R-:W-:Y:S01]  /*0b70*/  FMUL R5, R5, UR4 ;  /* 0x0000000405057c20 */ /* 0x000fe20008400000 */
[----:B------:R-:W-:Y:S01]  /*0b80*/  IMAD.WIDE.U32 R10, R9, R20, R2 ;  /* 0x00000014090a7225 */ /* 0x000fe200078e0002 */
[----:B------:R-:W-:-:S03]  /*0b90*/  ULDC UR4, c[0x0][0x154] ;  /* 0x0000550000047ab9 */ /* 0x000fc60000000800 */
[----:B------:R-:W-:Y:S01]  /*0ba0*/  IMAD R12, R13, R20, RZ ;  /* 0x000000140d0c7224 */ /* 0x000fe200078e02ff */
[----:B------:R-:W2:Y:S01]  /*0bb0*/  LDC R7, c[0x0][0x144] ;  /* 0x00005100ff077b82 */ /* 0x000ea20000000800 */
[----:B------:R-:W3:Y:S01]  /*0bc0*/  F2I.U32.TRUNC.NTZ R5, R5 ;  /* 0x0000000500057305 */ /* 0x000ee2000020f000 */
[----:B------:R-:W-:Y:S02]  /*0bd0*/  IMAD.MOV.U32 R13, RZ, RZ, -0x1 ;  /* 0xffffffffff0d7424 */ /* 0x000fe400078e00ff */
[----:B------:R-:W-:-:S04]  /*0be0*/  IMAD R9, R9, R21, R12 ;  /* 0x0000001509097224 */ /* 0x000fc800078e020c */
[----:B------:R-:W4:Y:S01]  /*0bf0*/  LDC R18, c[0x0][0x608] ;  /* 0x00018200ff127b82 */ /* 0x000f220000000800 */
[----:B------:R-:W-:Y:S01]  /*0c00*/  IMAD.IADD R11, R11, 0x1, R9 ;  /* 0x000000010b0b7824 */ /* 0x000fe200078e0209 */
[----:B0-----:R-:W-:Y:S02]  /*0c10*/  ISETP.NE.U32.AND P0, PT, R22, RZ, PT ;  /* 0x000000ff1600720c */ /* 0x001fe40003f05070 */
[----:B------:R-:W-:Y:S02]  /*0c20*/  I2FP.F32.U32 R9, R8 ;  /* 0x0000000800097245 */ /* 0x000fe40000201000 */
[----:B------:R-:W-:Y:S02]  /*0c30*/  ISETP.NE.AND.EX P0, PT, R23, RZ, PT, P0 ;  /* 0x000000ff1700720c */ /* 0x000fe40003f05300 */
[----:B------:R-:W0:Y:S01]  /*0c40*/  LDC R12, c[0x0][0x658] ;  /* 0x00019600ff0c7b82 */ /* 0x000e220000000800 */
[-C--:B-1----:R-:W-:Y:S01]  /*0c50*/  SHF.R.U64 R16, R10, R14.reuse, R11 ;  /* 0x0000000e0a107219 */ /* 0x082fe2000000120b */
[----:B---3--:R-:W-:Y:S01]  /*0c60*/  IMAD.MOV R10, RZ, RZ, -R5 ;  /* 0x000000ffff0a7224 */ /* 0x008fe200078e0a05 */
[----:B------:R-:W-:-:S05]  /*0c70*/  SHF.R.U32.HI R11, RZ, R14, R11 ;  /* 0x0000000eff0b7219 */ /* 0x000fca000001160b */
[----:B------:R-:W1:Y:S01]  /*0c80*/  LDC R17, c[0x0][0x148] ;  /* 0x00005200ff117b82 */ /* 0x000e620000000800 */
[----:B--2---:R-:W-:Y:S02]  /*0c90*/  IMAD R5, R7, R10, R6 ;  /* 0x0000000a07057224 */ /* 0x004fe400078e0206 */
[----:B------:R-:W-:-:S04]  /*0ca0*/  FMUL R7, R9, UR4 ;  /* 0x0000000409077c20 */ /* 0x000fc80008400000 */
[----:B------:R2:W3:Y:S01]  /*0cb0*/  F2I.U32.TRUNC.NTZ R15, R7 ;  /* 0x00000007000f7305 */ /* 0x0004e2000020f000 */
[----:B------:R-:W1:Y:S01]  /*0cc0*/  LDC R21, c[0x0][0x600] ;  /* 0x00018000ff157b82 */ /* 0x000e620000000800 */
[-CC-:B----4-:R-:W-:Y:S02]  /*0cd0*/  SHF.R.U64 R27, R16, R18.reuse, R11.reuse ;  /* 0x00000012101b7219 */ /* 0x190fe4000000120b */
[----:B------:R-:W-:Y:S01]  /*0ce0*/  SHF.R.U32.HI R9, RZ, R18, R11 ;  /* 0x00000012ff097219 */ /* 0x000fe2000001160b */
[----:B------:R-:W-:-:S04]  /*0cf0*/  IMAD.MOV.U32 R11, RZ, RZ, 0x1 ;  /* 0x00000001ff0b7424 */ /* 0x000fc800078e00ff */
[----:B------:R-:W4:Y:S01]  /*0d00*/  LDC R20, c[0x0][0x648] ;  /* 0x00019200ff147b82 */ /* 0x000f220000000800 */
[-C--:B0-----:R-:W-:Y:S02]  /*0d10*/  SHF.L.U32 R6, R13, R12.reuse, RZ ;  /* 0x0000000c0d067219 */ /* 0x081fe400000006ff */
[-CC-:B------:R-:W-:Y:S02]  /*0d20*/  SHF.R.U64 R18, R27, R12.reuse, R9.reuse ;  /* 0x0000000c1b127219 */ /* 0x180fe40000001209 */
[----:B------:R-:W-:Y:S02]  /*0d30*/  SHF.R.U32.HI R19, RZ, R12, R9 ;  /* 0x0000000cff137219 */ /* 0x000fe40000011609 */
[----:B------:R-:W-:Y:S01]  /*0d40*/  LOP3.LUT R14, RZ, R6, RZ, 0x33, !PT ;  /* 0x00000006ff0e7212 */ /* 0x000fe200078e33ff */
[----:B------:R-:W0:Y:S01]  /*0d50*/  LDC R25, c[0x0][0x638] ;  /* 0x00018e00ff197b82 */ /* 0x000e220000000800 */
[----:B------:R-:W-:Y:S01]  /*0d60*/  SHF.L.U32 R9, R11, R12, RZ ;  /* 0x0000000c0b097219 */ /* 0x000fe200000006ff */
[----:B------:R-:W-:-:S02]  /*0d70*/  IMAD.MOV.U32 R6, RZ, RZ, R18 ;  /* 0x000000ffff067224 */ /* 0x000fc400078e0012 */
[----:B--2---:R-:W-:-:S04]  /*0d80*/  IMAD.MOV.U32 R7, RZ, RZ, R19 ;  /* 0x000000ffff077224 */ /* 0x004fc800078e0013 */
[----:B------:R-:W2:Y:S01]  /*0d90*/  LDC R24, c[0x0][0x610] ;  /* 0x00018400ff187b82 */ /* 0x000ea20000000800 */
[----:B---3--:R-:W-:Y:S05]  /*0da0*/  @!P0 BRA `(.L_x_7) ;  /* 0x0000000000288947 */ /* 0x008fea0003800000 */
[----:B------:R-:W3:Y:S02]  /*0db0*/  LDC R13, c[0x0][0x64c] ;  /* 0x00019300ff0d7b82 */ /* 0x000ee40000000800 */
[----:B---3--:R-:W-:-:S05]  /*0dc0*/  IADD3 R13, P0, R18, R13, RZ ;  /* 0x0000000d120d7210 */ /* 0x008fca0007f1e0ff */
        /* <DEDUP_REMOVED lines=8> */
.L_x_7:
[----:B----4-:R-:W-:Y:S01]  /*0e50*/  SHF.R.U64 R6, R6, R20, R7 ;  /* 0x0000001406067219 */ /* 0x010fe20000001207 */
[----:B-1----:R-:W-:Y:S01]  /*0e60*/  VIADD R7, R21, 0xffffffff ;  /* 0xffffffff15077836 */ /* 0x002fe20000000000 */
[----:B------:R-:W-:Y:S01]  /*0e70*/  LOP3.LUT R14, R27, R14, RZ, 0xc0, !PT ;  /* 0x0000000e1b0e7212 */ /* 0x000fe200078ec0ff */
[----:B------:R-:W-:Y:S02]  /*0e80*/  IMAD.MOV R15, RZ, RZ, -R15 ;  /* 0x000000ffff0f7224 */ /* 0x000fe400078e0a0f */
[----:B------:R-:W-:Y:S01]  /*0e90*/  IMAD.MOV R10, RZ, RZ, -R6 ;  /* 0x000000ffff0a7224 */ /* 0x000fe200078e0a06 */
[----:B------:R-:W-:Y:S01]  /*0ea0*/  LOP3.LUT R7, R16, R7, RZ, 0xc0, !PT ;  /* 0x0000000710077212 */ /* 0x000fe200078ec0ff */
[----:B------:R-:W-:Y:S02]  /*0eb0*/  IMAD R14, R9, R6, R14 ;  /* 0x00000006090e7224 */ /* 0x000fe400078e020e */
[----:B------:R-:W-:Y:S02]  /*0ec0*/  @P3 IMAD R5, R17, R15, R8 ;  /* 0x0000000f11053224 */ /* 0x000fe400078e0208 */
[----:B0-----:R-:W-:-:S02]  /*0ed0*/  IMAD R6, R10, R25, R18 ;  /* 0x000000190a067224 */ /* 0x001fc400078e0212 */
[----:B--2---:R-:W-:Y:S02]  /*0ee0*/  IMAD R5, R14, R24, R5 ;  /* 0x000000180e057224 */ /* 0x004fe400078e0205 */
[----:B------:R-:W-:Y:S02]  /*0ef0*/  IMAD R6, R6, R21, R7 ;  /* 0x0000001506067224 */ /* 0x000fe400078e0207 */
[----:B------:R-:W-:-:S03]  /*0f00*/  IMAD.MOV.U32 R11, RZ, RZ, 0x1 ;  /* 0x00000001ff0b7424 */ /* 0x000fc600078e00ff */
[----:B------:R-:W-:Y:S02]  /*0f10*/  SEL R10, R6, R5, !P3 ;  /* 0x00000005060a7207 */ /* 0x000fe40005800000 */
[----:B------:R-:W-:Y:S01]  /*0f20*/  SEL R9, R5, R6, !P3 ;  /* 0x0000000605097207 */ /* 0x000fe20005800000 */
[----:B------:R-:W-:-:S07]  /*0f30*/  IMAD.MOV.U32 R5, RZ, RZ, R26 ;  /* 0x000000ffff057224 */ /* 0x000fce00078e001a */
.L_x_5:
[----:B------:R-:W-:-:S08]  /*0f40*/  NOP ;  /* 0x0000000000007918 */ /* 0x000fd00000000000 */
[----:B------:R-:W0:Y:S02]  /*0f50*/  USETMAXREG.TRY_ALLOC.CTAPOOL UP0, 0xe8 ;  /* 0x000000e8000079c8 */ /* 0x000e240008000600 */
[----:B0-----:R-:W-:-:S13]  /*0f60*/  PLOP3.LUT P0, PT, PT, PT, UP0, 0x80, 0x0 ;  /* 0x000000000000781c */ /* 0x001fda0003f0f008 */
[----:B------:R-:W-:Y:S05]  /*0f70*/  @!P0 BRA `(.L_x_5) ;  /* 0xfffffffc00f08947 */ /* 0x000fea000383ffff */
[----:B------:R-:W-:Y:S01]  /*0f80*/  ULDC.64 UR4, c[0x0][0x598] ;  /* 0x0001660000047ab9 */ /* 0x000fe20000000a00 */
[----:B------:R-:W-:Y:S01]  /*0f90*/  ULDC.64 UR30, c[0x0][0x208] ;  /* 0x00008200001e7ab9 */ /* 0x000fe20000000a00 */
[----:B------:R-:W-:-:S04]  /*0fa0*/  ISETP.NE.U32.AND P0, PT, RZ, UR4, PT ;  /* 0x00000004ff007c0c */ /* 0x000fc8000bf05070 */
[----:B------:R-:W-:-:S13]  /*0fb0*/  ISETP.NE.AND.EX P0, PT, RZ, UR5, PT, P0 ;  /* 0x00000005ff007c0c */ /* 0x000fda000bf05300 */
[----:B------:R-:W-:Y:S05]  /*0fc0*/  @!P0 BRA `(.L_x_8) ;  /* 0x00000000001c8947 */ /* 0x000fea0003800000 */
[----:B------:R-:W0:Y:S02]  /*0fd0*/  LDC.64 R6, c[0x0][0x598] ;  /* 0x00016600ff067b82 */ /* 0x000e240000000a00 */
[----:B0-----:R-:W2:Y:S02]  /*0fe0*/  LDG.E.64 R6, desc[UR30][R6.64] ;  /* 0x0000001e06067981 */ /* 0x001ea4000c1e1b00 */
[----:B--2---:R-:W-:-:S04]  /*0ff0*/  ISETP.NE.U32.AND P0, PT, R6, RZ, PT ;  /* 0x000000ff0600720c */ /* 0x004fc80003f05070 */
[----:B------:R-:W-:-:S13]  /*1000*/  ISETP.NE.AND.EX P0, PT, R7, RZ, PT, P0 ;  /* 0x000000ff0700720c */ /* 0x000fda0003f05300 */
[----:B------:R-:W-:Y:S05]  /*1010*/  @!P0 BRA `(.L_x_8) ;  /* 0x0000000000088947 */ /* 0x000fea0003800000 */
[----:B------:R0:W5:Y:S01]  /*1020*/  LD.E R6, desc[UR30][R6.64] ;  /* 0x0000001e06067980 */ /* 0x000162000c101900 */
[----:B------:R-:W-:Y:S05]  /*1030*/  BRA `(.L_x_9) ;  /* 0x0000000000207947 */ /* 0x000fea0003800000 */
.L_x_8:
[----:B------:R-:W-:Y:S02]  /*1040*/  ULDC.64 UR4, c[0x0][0x588] ;  /* 0x0001620000047ab9 */ /* 0x000fe40000000a00 */
[----:B------:R-:W-:-:S04]  /*1050*/  ISETP.NE.U32.AND P0, PT, RZ, UR4, PT ;  /* 0x00000004ff007c0c */ /* 0x000fc8000bf05070 */
[----:B------:R-:W-:-:S13]  /*1060*/  ISETP.NE.AND.EX P0, PT, RZ, UR5, PT, P0 ;  /* 0x00000005ff007c0c */ /* 0x000fda000bf05300 */
[----:B------:R-:W-:Y:S05]  /*1070*/  @!P0 BRA `(.L_x_10) ;  /* 0x00000000000c8947 */ /* 0x000fea0003800000 */
[----:B------:R-:W0:Y:S02]  /*1080*/  LDC.64 R6, c[0x0][0x588] ;  /* 0x00016200ff067b82 */ /* 0x000e240000000a00 */
[----:B0-----:R1:W5:Y:S01]  /*1090*/  LDG.E R6, desc[UR30][R6.64] ;  /* 0x0000001e06067981 */ /* 0x001362000c1e1900 */
[----:B------:R-:W-:Y:S05]  /*10a0*/  BRA `(.L_x_9) ;  /* 0x0000000000047947 */ /* 0x000fea0003800000 */
.L_x_10:
[----:B------:R-:W2:Y:S02]  /*10b0*/  LDC R6, c[0x0][0x580] ;  /* 0x00016000ff067b82 */ /* 0x000ea40000000800 */
.L_x_9:
[----:B------:R-:W-:Y:S02]  /*10c0*/  ULDC.64 UR4, c[0x0][0x5a0] ;  /* 0x0001680000047ab9 */ /* 0x000fe40000000a00 */
[----:B------:R-:W-:-:S04]  /*10d0*/  ISETP.NE.U32.AND P0, PT, RZ, UR4, PT ;  /* 0x00000004ff007c0c */ /* 0x000fc8000bf05070 */
[----:B------:R-:W-:-:S13]  /*10e0*/  ISETP.NE.AND.EX P0, PT, RZ, UR5, PT, P0 ;  /* 0x00000005ff007c0c */ /* 0x000fda000bf05300 */
[----:B------:R-:W-:Y:S05]  /*10f0*/  @!P0 BRA `(.L_x_11) ;  /* 0x00000000001c8947 */ /* 0x000fea0003800000 */
[----:B------:R-:W3:Y:S02]  /*1100*/  LDC.64 R12, c[0x0][0x5a0] ;  /* 0x00016800ff0c7b82 */ /* 0x000ee40000000a00 */
[----:B---3--:R-:W3:Y:S02]  /*1110*/  LDG.E.64 R12, desc[UR30][R12.64] ;  /* 0x0000001e0c0c7981 */ /* 0x008ee4000c1e1b00 */
[----:B---3--:R-:W-:-:S04]  /*1120*/  ISETP.NE.U32.AND P0, PT, R12, RZ, PT ;  /* 0x000000ff0c00720c */ /* 0x008fc80003f05070 */
[----:B------:R-:W-:-:S13]  /*1130*/  ISETP.NE.AND.EX P0, PT, R13, RZ, PT, P0 ;  /* 0x000000ff0d00720c */ /* 0x000fda0003f05300 */
[----:B------:R-:W-:Y:S05]  /*1140*/  @!P0 BRA `(.L_x_11) ;  /* 0x0000000000088947 */ /* 0x000fea0003800000 */
[----:B01----:R0:W5:Y:S01]  /*1150*/  LD.E R7, desc[UR30][R12.64] ;  /* 0x0000001e0c077980 */ /* 0x003162000c101900 */
[----:B------:R-:W-:Y:S05]  /*1160*/  BRA `(.L_x_12) ;  /* 0x0000000000207947 */ /* 0x000fea0003800000 */
.L_x_11:
[----:B------:R-:W-:Y:S02]  /*1170*/  ULDC.64 UR4, c[0x0][0x590] ;  /* 0x0001640000047ab9 */ /* 0x000fe40000000a00 */
[----:B------:R-:W-:-:S04]  /*1180*/  ISETP.NE.U32.AND P0, PT, RZ, UR4, PT ;  /* 0x00000004ff007c0c */ /* 0x000fc8000bf05070 */
[----:B------:R-:W-:-:S13]  /*1190*/  ISETP.NE.AND.EX P0, PT, RZ, UR5, PT, P0 ;  /* 0x00000005ff007c0c */ /* 0x000fda000bf05300 */
[----:B------:R-:W-:Y:S05]  /*11a0*/  @!P0 BRA `(.L_x_13) ;  /* 0x00000000000c8947 */ /* 0x000fea0003800000 */
[----:B------:R-:W0:Y:S02]  /*11b0*/  LDC.64 R12, c[0x0][0x590] ;  /* 0x00016400ff0c7b82 */ /* 0x000e240000000a00 */
[----:B01----:R1:W5:Y:S01]  /*11c0*/  LDG.E R7, desc[UR30][R12.64] ;  /* 0x0000001e0c077981 */ /* 0x003362000c1e1900 */
[----:B------:R-:W-:Y:S05]  /*11d0*/  BRA `(.L_x_12) ;  /* 0x0000000000047947 */ /* 0x000fea0003800000 */
.L_x_13:
[----:B01----:R-:W3:Y:S02]  /*11e0*/  LDC R7, c[0x0][0x584] ;  /* 0x00016100ff077b82 */ /* 0x003ee40000000800 */
.L_x_12:
[----:B------:R-:W-:-:S13]  /*11f0*/  LOP3.LUT P0, RZ, R11, 0xff, RZ, 0xc0, !PT ;  /* 0x000000ff0bff7812 */ /* 0x000fda000780c0ff */
[----:B------:R-:W-:Y:S05]  /*1200*/  @!P0 EXIT ;  /* 0x000000000000894d */ /* 0x000fea0003800000 */
[----:B------:R-:W-:Y:S01]  /*1210*/  ULDC UR4, c[0x0][0x28c] ;  /* 0x0000a30000047ab9 */ /* 0x000fe20000000800 */
[----:B------:R-:W-:Y:S01]  /*1220*/  LOP3.LUT R124, R4, 0x1, RZ, 0xfc, !PT ;  /* 0x00000001047c7812 */ /* 0x000fe200078efcff */
[----:B------:R-:W-:-:S04]  /*1230*/  UIADD3 UR4, UR4, 0x1f, URZ ;  /* 0x0000001f04047890 */ /* 0x000fc8000fffe03f */
[----:B------:R-:W-:-:S04]  /*1240*/  USHF.R.S32.HI UR5, URZ, 0x1f, UR4 ;  /* 0x0000001f3f057899 */ /* 0x000fc80008011404 */
[----:B------:R-:W-:-:S03]  /*1250*/  ULEA.HI UR5, UR5, UR4, URZ, 0x5 ;  /* 0x0000000405057291 */ /* 0x000fc6000f8f283f */
[----:B------:R-:W-:Y:S01]  /*1260*/  UMOV UR4, URZ ;  /* 0x0000003f00047c82 */ /* 0x000fe20008000000 */
[----:B------:R-:W-:-:S03]  /*1270*/  USHF.R.S32.HI UR9, URZ, 0x5, UR5 ;  /* 0x000000053f097899 */ /* 0x000fc60008011405 */
[----:B------:R-:W-:-:S09]  /*1280*/  UMOV UR5, URZ ;  /* 0x0000003f00057c82 */ /* 0x000fd20008000000 */
.L_x_150:
[----:B------:R-:W-:Y:S01]  /*1290*/  LOP3.LUT R8, R0, 0x80, RZ, 0xc0, !PT ;  /* 0x0000008000087812 */ /* 0x000fe200078ec0ff */
[----:B------:R-:W4:Y:S01]  /*12a0*/  S2UR UR13, SR_CgaCtaId ;  /* 0x00000000000d79c3 */ /* 0x000f220000008800 */
[----:B------:R-:W-:Y:S01]  /*12b0*/  UMOV UR12, 0x400 ;  /* 0x00000400000c7882 */ /* 0x000fe20000000000 */
[----:B------:R-:W-:Y:S01]  /*12c0*/  UMOV UR6, URZ ;  /* 0x0000003f00067c82 */ /* 0x000fe20008000000 */
[----:B------:R-:W-:Y:S01]  /*12d0*/  SHF.R.U32.HI R8, RZ, 0x7, R8 ;  /* 0x00000007ff087819 */ /* 0x000fe20000011608 */
[----:B------:R-:W-:Y:S01]  /*12e0*/  UMOV UR7, URZ ;  /* 0x0000003f00077c82 */ /* 0x000fe20008000000 */
[----:B------:R-:W-:Y:S01]  /*12f0*/  UMOV UR28, UR5 ;  /* 0x00000005001c7c82 */ /* 0x000fe20008000000 */
[----:B01----:R-:W-:Y:S02]  /*1300*/  CS2R R12, SRZ ;  /* 0x00000000000c7805 */ /* 0x003fe4000001ff00 */
[----:B------:R-:W-:Y:S01]  /*1310*/  CS2R R14, SRZ ;  /* 0x00000000000e7805 */ /* 0x000fe2000001ff00 */
[----:B------:R-:W0:Y:S01]  /*1320*/  LDC R11, c[0x0][0x28c] ;  /* 0x0000a300ff0b7b82 */ /* 0x000e220000000800 */
[----:B------:R-:W1:Y:S01]  /*1330*/  SHFL.IDX PT, R8, R8, RZ, 0x1f ;  /* 0x00001fff08087589 */ /* 0x000e6200000e0000 */
[----:B------:R-:W-:-:S02]  /*1340*/  CS2R R16, SRZ ;  /* 0x0000000000107805 */ /* 0x000fc4000001ff00 */
[----:B------:R-:W-:Y:S02]  /*1350*/  CS2R R18, SRZ ;  /* 0x0000000000127805 */ /* 0x000fe4000001ff00 */
[----:B------:R-:W-:Y:S02]  /*1360*/  CS2R R20, SRZ ;  /* 0x0000000000147805 */ /* 0x000fe4000001ff00 */
[----:B------:R-:W-:Y:S02]  /*1370*/  CS2R R22, SRZ ;  /* 0x0000000000167805 */ /* 0x000fe4000001ff00 */
[----:B------:R-:W-:Y:S02]  /*1380*/  CS2R R80, SRZ ;  /* 0x0000000000507805 */ /* 0x000fe4000001ff00 */
[----:B------:R-:W-:Y:S02]  /*1390*/  CS2R R82, SRZ ;  /* 0x0000000000527805 */ /* 0x000fe4000001ff00 */
        /* <DEDUP_REMOVED lines=16> */
[----:B0-----:R-:W-:Y:S02]  /*14a0*/  ISETP.GE.AND P0, PT, R11, 0x1, PT ;  /* 0x000000010b00780c */ /* 0x001fe40003f06270 */
[----:B------:R-:W-:Y:S02]  /*14b0*/  CS2R R116, SRZ ;  /* 0x0000000000747805 */ /* 0x000fe4000001ff00 */
[----:B-1----:R-:W-:-:S02]  /*14c0*/  R2UR UR8, R8 ;  /* 0x00000000080872ca */ /* 0x002fc400000e0000 */
[----:B------:R-:W-:Y:S02]  /*14d0*/  CS2R R118, SRZ ;  /* 0x0000000000767805 */ /* 0x000fe4000001ff00 */
[----:B------:R-:W-:Y:S02]  /*14e0*/  CS2R R120, SRZ ;  /* 0x0000000000787805 */ /* 0x000fe4000001ff00 */
[----:B------:R-:W-:Y:S01]  /*14f0*/  CS2R R122, SRZ ;  /* 0x00000000007a7805 */ /* 0x000fe2000001ff00 */
[----:B------:R-:W-:Y:S01]  /*1500*/  IMAD.U32 R125, RZ, RZ, UR4 ;  /* 0x00000004ff7d7e24 */ /* 0x000fe2000f8e00ff */
[----:B------:R-:W-:Y:S02]  /*1510*/  CS2R R72, SRZ ;  /* 0x0000000000487805 */ /* 0x000fe4000001ff00 */
[----:B------:R-:W-:Y:S02]  /*1520*/  CS2R R74, SRZ ;  /* 0x00000000004a7805 */ /* 0x000fe4000001ff00 */
[----:B------:R-:W-:-:S02]  /*1530*/  CS2R R76, SRZ ;  /* 0x00000000004c7805 */ /* 0x000fc4000001ff00 */
[----:B------:R-:W-:Y:S02]  /*1540*/  CS2R R78, SRZ ;  /* 0x00000000004e7805 */ /* 0x000fe4000001ff00 */
[----:B------:R-:W-:Y:S02]  /*1550*/  CS2R R64, SRZ ;  /* 0x0000000000407805 */ /* 0x000fe4000001ff00 */
[----:B------:R-:W-:Y:S02]  /*1560*/  CS2R R66, SRZ ;  /* 0x0000000000427805 */ /* 0x000fe4000001ff00 */
[----:B------:R-:W-:Y:S02]  /*1570*/  CS2R R68, SRZ ;  /* 0x0000000000447805 */ /* 0x000fe4000001ff00 */
[----:B------:R-:W-:Y:S01]  /*1580*/  CS2R R70, SRZ ;  /* 0x0000000000467805 */ /* 0x000fe2000001ff00 */
[----:B------:R-:W-:Y:S01]  /*1590*/  ULEA.HI UR10, UR8, UR8, URZ, 0x1 ;  /* 0x00000008080a7291 */ /* 0x000fe2000f8f083f */
[----:B------:R-:W-:-:S02]  /*15a0*/  CS2R R56, SRZ ;  /* 0x0000000000387805 */ /* 0x000fc4000001ff00 */
[----:B------:R-:W-:Y:S02]  /*15b0*/  CS2R R58, SRZ ;  /* 0x00000000003a7805 */ /* 0x000fe4000001ff00 */
[----:B------:R-:W-:Y:S01]  /*15c0*/  CS2R R60, SRZ ;  /* 0x00000000003c7805 */ /* 0x000fe2000001ff00 */
[----:B------:R-:W-:Y:S01]  /*15d0*/  ULOP3.LUT UR11, UR10, 0x1ffffe, URZ, 0xc0, !UPT ;  /* 0x001ffffe0a0b7892 */ /* 0x000fe2000f8ec03f */
[----:B------:R-:W-:Y:S01]  /*15e0*/  CS2R R62, SRZ ;  /* 0x00000000003e7805 */ /* 0x000fe2000001ff00 */
[----:B----4-:R-:W-:Y:S01]  /*15f0*/  ULEA UR10, UR13, UR12, 0x18 ;  /* 0x0000000c0d0a7291 */ /* 0x010fe2000f8ec03f */
[----:B------:R-:W-:Y:S01]  /*1600*/  CS2R R48, SRZ ;  /* 0x0000000000307805 */ /* 0x000fe2000001ff00 */
[----:B------:R-:W-:Y:S01]  /*1610*/  UIADD3 UR11, UR8, -UR11, URZ ;  /* 0x8000000b080b7290 */ /* 0x000fe2000fffe03f */
[----:B------:R-:W-:Y:S02]  /*1620*/  CS2R R50, SRZ ;  /* 0x0000000000327805 */ /* 0x000fe4000001ff00 */
[----:B------:R-:W-:Y:S01]  /*1630*/  CS2R R52, SRZ ;  /* 0x0000000000347805 */ /* 0x000fe2000001ff00 */
[----:B------:R-:W-:Y:S01]  /*1640*/  UMOV UR8, URZ ;  /* 0x0000003f00087c82 */ /* 0x000fe20008000000 */
[----:B------:R-:W-:Y:S01]  /*1650*/  ULEA UR11, UR11, UR10, 0xb ;  /* 0x0000000a0b0b7291 */ /* 0x000fe2000f8e583f */
[----:B------:R-:W-:-:S02]  /*1660*/  CS2R R54, SRZ ;  /* 0x0000000000367805 */ /* 0x000fc4000001ff00 */
[----:B------:R-:W-:Y:S02]  /*1670*/  CS2R R40, SRZ ;  /* 0x0000000000287805 */ /* 0x000fe4000001ff00 */
[----:B------:R-:W-:Y:S01]  /*1680*/  CS2R R42, SRZ ;  /* 0x00000000002a7805 */ /* 0x000fe2000001ff00 */
[----:B------:R-:W-:Y:S01]  /*1690*/  UIADD3 UR11, UR11, 0x300, URZ ;  /* 0x000003000b0b7890 */ /* 0x000fe2000fffe03f */
[----:B------:R-:W-:Y:S02]  /*16a0*/  CS2R R44, SRZ ;  /* 0x00000000002c7805 */ /* 0x000fe4000001ff00 */
[----:B------:R-:W-:Y:S02]  /*16b0*/  CS2R R46, SRZ ;  /* 0x00000000002e7805 */ /* 0x000fe4000001ff00 */
[----:B------:R-:W-:Y:S01]  /*16c0*/  CS2R R32, SRZ ;  /* 0x0000000000207805 */ /* 0x000fe2000001ff00 */
[----:B------:R-:W-:Y:S01]  /*16d0*/  USHF.R.U32.HI UR11, URZ, 0x4, UR11 ;  /* 0x000000043f0b7899 */ /* 0x000fe2000801160b */
[----:B------:R-:W-:-:S02]  /*16e0*/  CS2R R34, SRZ ;  /* 0x0000000000227805 */ /* 0x000fc4000001ff00 */
[----:B------:R-:W-:Y:S02]  /*16f0*/  CS2R R36, SRZ ;  /* 0x0000000000247805 */ /* 0x000fe4000001ff00 */
[----:B------:R-:W-:Y:S01]  /*1700*/  CS2R R38, SRZ ;  /* 0x0000000000267805 */ /* 0x000fe2000001ff00 */
[----:B------:R-:W-:Y:S01]  /*1710*/  ULOP3.LUT UR11, UR11, 0x3fff, URZ, 0xc0, !UPT ;  /* 0x00003fff0b0b7892 */ /* 0x000fe2000f8ec03f */
[----:B--2---:R-:W-:Y:S02]  /*1720*/  CS2R R24, SRZ ;  /* 0x0000000000187805 */ /* 0x004fe4000001ff00 */
[----:B---3--:R-:W-:Y:S02]  /*1730*/  CS2R R26, SRZ ;  /* 0x00000000001a7805 */ /* 0x008fe4000001ff00 */
[----:B------:R-:W-:Y:S02]  /*1740*/  CS2R R28, SRZ ;  /* 0x00000000001c7805 */ /* 0x000fe4000001ff00 */
[----:B------:R-:W-:Y:S01]  /*1750*/  CS2R R30, SRZ ;  /* 0x00000000001e7805 */ /* 0x000fe2000001ff00 */
[----:B------:R-:W-:Y:S06]  /*1760*/  @!P0 BRA `(.L_x_14) ;  /* 0x0000000800508947 */ /* 0x000fec0003800000 */
[----:B------:R-:W-:-:S13]  /*1770*/  ISETP.NE.AND P1, PT, R124, 0x3, PT ;  /* 0x000000037c00780c */ /* 0x000fda0003f25270 */
[----:B------:R-:W-:Y:S05]  /*1780*/  @!P1 BRA `(.L_x_15) ;  /* 0x0000000000049947 */ /* 0x000fea0003800000 */
[----:B------:R-:W-:Y:S01]  /*1790*/  BPT.TRAP 0x1 ;  /* 0x000000040000795c */ /* 0x000fe20000300000 */
.L_x_15:
[----:B------:R-:W-:Y:S01]  /*17a0*/  ULEA UR7, UR5, UR10, 0x3 ;  /* 0x0000000a05077291 */ /* 0x000fe2000f8e183f */
[----:B------:R-:W-:-:S05]  /*17b0*/  IMAD.U32 R8, RZ, RZ, UR4 ;  /* 0x00000004ff087e24 */ /* 0x000fca000f8e00ff */
[----:B------:R-:W-:-:S04]  /*17c0*/  SHF.L.U32 R8, R8, 0x1f, RZ ;  /* 0x0000001f08087819 */ /* 0x000fc800000006ff */
[----:B------:R0:W1:Y:S01]  /*17d0*/  SYNCS.PHASECHK.TRANS64.TRYWAIT P0, [UR7], R8 ;  /* 0x00000008ff0075a7 */ /* 0x0000620008000147 */
[----:B------:R-:W-:Y:S05]  /*17e0*/  @!P1 BRA `(.L_x_16) ;  /* 0x0000000000049947 */ /* 0x000fea0003800000 */
[----:B------:R-:W-:Y:S01]  /*17f0*/  BPT.TRAP 0x1 ;  /* 0x000000040000795c */ /* 0x000fe20000300000 */
.L_x_16:
[----:B------:R-:W-:Y:S01]  /*1800*/  UMOV UR6, 0x1 ;  /* 0x0000000100067882 */ /* 0x000fe20000000000 */
[----:B------:R-:W-:Y:S01]  /*1810*/  IMAD.MOV.U32 R12, RZ, RZ, RZ ;  /* 0x000000ffff0c7224 */ /* 0x000fe200078e00ff */
[----:B-1----:R-:W-:Y:S06]  /*1820*/  @P0 BRA `(.L_x_17) ;  /* 0x0000000000080947 */ /* 0x002fec0003800000 */
[----:B------:R-:W1:Y:S02]  /*1830*/  SYNCS.PHASECHK.TRANS64.TRYWAIT P0, [UR7], R8 ;  /* 0x00000008ff0075a7 */ /* 0x000e640008000147 */
[----:B-1----:R-:W-:Y:S05]  /*1840*/  @!P0 BRA `(.L_x_18) ;  /* 0x0000008400848947 */ /* 0x002fea0003800000 */
.L_x_17:
[----:B------:R-:W-:Y:S01]  /*1850*/  UIADD3 UR7, UR10, 0x1e300, URZ ;  /* 0x0001e3000a077890 */ /* 0x000fe2000fffe03f */
[----:B------:R-:W-:Y:S01]  /*1860*/  WARPGROUP.ARRIVE ;  /* 0x00000000000079c5 */ /* 0x000fe20000000000 */
[----:B------:R-:W-:Y:S01]  /*1870*/  ULOP3.LUT UR12, UR11, 0x10000, URZ, 0xfc, !UPT ;  /* 0x000100000b0c7892 */ /* 0x000fe2000f8efc3f */
[----:B------:R-:W-:Y:S01]  /*1880*/  IMAD.MOV.U32 R13, RZ, RZ, RZ ;  /* 0x000000ffff0d7224 */ /* 0x000fe200078e00ff */
[----:B------:R-:W-:Y:S01]  /*1890*/  USHF.R.U32.HI UR7, URZ, 0x4, UR7 ;  /* 0x000000043f077899 */ /* 0x000fe20008011607 */
[----:B------:R-:W-:Y:S01]  /*18a0*/  CS2R R14, SRZ ;  /* 0x00000000000e7805 */ /* 0x000fe2000001ff00 */
[----:B------:R-:W-:Y:S01]  /*18b0*/  ULEA UR12, UR5, UR12, 0x8 ;  /* 0x0000000c050c7291 */ /* 0x000fe2000f8e403f */
[----:B------:R-:W-:Y:S01]  /*18c0*/  CS2R R16, SRZ ;  /* 0x0000000000107805 */ /* 0x000fe2000001ff00 */
[----:B------:R-:W-:Y:S01]  /*18d0*/  ULOP3.LUT UR7, UR7, 0x3fff, URZ, 0xc0, !UPT ;  /* 0x00003fff07077892 */ /* 0x000fe2000f8ec03f */
[----:B------:R-:W-:Y:S01]  /*18e0*/  CS2R R18, SRZ ;  /* 0x0000000000127805 */ /* 0x000fe2000001ff00 */
[----:B------:R-:W-:Y:S01]  /*18f0*/  UMOV UR13, 0xc0000010 ;  /* 0xc0000010000d7882 */ /* 0x000fe20000000000 */
[----:B------:R-:W-:Y:S01]  /*1900*/  UMOV UR15, 0xc0000010 ;  /* 0xc0000010000f7882 */ /* 0x000fe20000000000 */
[----:B------:R-:W-:Y:S01]  /*1910*/  ULOP3.LUT UR7, UR7, 0x10000, URZ, 0xfc, !UPT ;  /* 0x0001000007077892 */ /* 0x000fe2000f8efc3f */
[----:B------:R-:W-:-:S02]  /*1920*/  CS2R R20, SRZ ;  /* 0x0000000000147805 */ /* 0x000fc4000001ff00 */
[----:B------:R-:W-:Y:S02]  /*1930*/  CS2R R22, SRZ ;  /* 0x0000000000167805 */ /* 0x000fe4000001ff00 */
[----:B------:R-:W-:Y:S01]  /*1940*/  CS2R R80, SRZ ;  /* 0x0000000000507805 */ /* 0x000fe2000001ff00 */
[----:B------:R-:W-:Y:S01]  /*1950*/  UIMAD UR7, UR5, 0xe0, UR7 ;  /* 0x000000e0050778a4 */ /* 0x000fe2000f8e0207 */
[----:B------:R-:W-:Y:S02]  /*1960*/  CS2R R82, SRZ ;  /* 0x0000000000527805 */ /* 0x000fe4000001ff00 */
[----:B------:R-:W-:Y:S02]  /*1970*/  CS2R R84, SRZ ;  /* 0x0000000000547805 */ /* 0x000fe4000001ff00 */
[----:B------:R-:W-:Y:S01]  /*1980*/  CS2R R86, SRZ ;  /* 0x0000000000567805 */ /* 0x000fe2000001ff00 */
[----:B------:R-:W-:Y:S01]  /*1990*/  UIADD3 UR8, UR7, 0x20, URZ ;  /* 0x0000002007087890 */ /* 0x000fe2000fffe03f */
[----:B------:R-:W-:Y:S01]  /*19a0*/  CS2R R88, SRZ ;  /* 0x0000000000587805 */ /* 0x000fe2000001ff00 */
[----:B------:R-:W-:Y:S01]  /*19b0*/  UIADD3 UR16, UR7, 0x40, URZ ;  /* 0x0000004007107890 */ /* 0x000fe2000fffe03f */
[----:B------:R-:W-:Y:S01]  /*19c0*/  CS2R R90, SRZ ;  /* 0x00000000005a7805 */ /* 0x000fe2000001ff00 */
[----:B------:R-:W-:Y:S01]  /*19d0*/  UMOV UR14, UR7 ;  /* 0x00000007000e7c82 */ /* 0x000fe20008000000 */
[----:B------:R-:W-:Y:S01]  /*19e0*/  CS2R R92, SRZ ;  /* 0x00000000005c7805 */ /* 0x000fe2000001ff00 */
[----:B------:R-:W-:Y:S01]  /*19f0*/  QGMMA.64x16x32.F32.E4M3.E4M3 R72, gdesc[UR12], RZ, !UPT ;  /* 0x002000000c4879f3 */ /* 0x000fe2000c7008ff */
[----:B------:R-:W-:Y:S01]  /*1a00*/  UMOV UR14, UR8 ;  /* 0x00000008000e7c82 */ /* 0x000fe20008000000 */
[----:B------:R-:W-:Y:S01]  /*1a10*/  UIADD3 UR8, UR7, 0x60, URZ ;  /* 0x0000006007087890 */ /* 0x000fe2000fffe03f */
[----:B------:R-:W-:Y:S01]  /*1a20*/  CS2R R94, SRZ ;  /* 0x00000000005e7805 */ /* 0x000fe2000001ff00 */
[----:B------:R-:W-:Y:S01]  /*1a30*/  UMOV UR15, 0xc0000010 ;  /* 0xc0000010000f7882 */ /* 0x000fe20000000000 */
[----:B------:R-:W-:Y:S01]  /*1a40*/  CS2R R96, SRZ ;  /* 0x0000000000607805 */ /* 0x000fe2000001ff00 */
[----:B------:R-:W-:Y:S01]  /*1a50*/  QGMMA.64x16x32.F32.E4M3.E4M3 R64, gdesc[UR12], RZ, !UPT ;  /* 0x002000000c4079f3 */ /* 0x000fe2000c7008ff */
[----:B------:R-:W-:Y:S01]  /*1a60*/  UMOV UR14, UR16 ;  /* 0x00000010000e7c82 */ /* 0x000fe20008000000 */
[----:B------:R-:W-:Y:S01]  /*1a70*/  UMOV UR15, 0xc0000010 ;  /* 0xc0000010000f7882 */ /* 0x000fe20000000000 */
[----:B------:R-:W-:Y:S01]  /*1a80*/  UIADD3 UR16, UR7, 0x80, URZ ;  /* 0x0000008007107890 */ /* 0x000fe2000fffe03f */
[----:B------:R-:W-:Y:S01]  /*1a90*/  QGMMA.64x16x32.F32.E4M3.E4M3 R56, gdesc[UR12], RZ, !UPT ;  /* 0x002000000c3879f3 */ /* 0x000fe2000c7008ff */
[----:B------:R-:W-:Y:S01]  /*1aa0*/  UMOV UR14, UR8 ;  /* 0x00000008000e7c82 */ /* 0x000fe20008000000 */
[----:B------:R-:W-:Y:S01]  /*1ab0*/  UIADD3 UR8, UR7, 0xa0, URZ ;  /* 0x000000a007087890 */ /* 0x000fe2000fffe03f */
[----:B------:R-:W-:Y:S01]  /*1ac0*/  CS2R R98, SRZ ;  /* 0x0000000000627805 */ /* 0x000fe2000001ff00 */
[----:B------:R-:W-:Y:S01]  /*1ad0*/  UMOV UR15, 0xc0000010 ;  /* 0xc0000010000f7882 */ /* 0x000fe20000000000 */
[----:B------:R-:W-:Y:S01]  /*1ae0*/  UIADD3 UR7, UR7, 0xc0, URZ ;  /* 0x000000c007077890 */ /* 0x000fe2000fffe03f */
[----:B------:R-:W-:Y:S01]  /*1af0*/  QGMMA.64x16x32.F32.E4M3.E4M3 R48, gdesc[UR12], RZ, !UPT ;  /* 0x002000000c3079f3 */ /* 0x000fe2000c7008ff */
[----:B------:R-:W-:Y:S01]  /*1b00*/  UMOV UR14, UR16 ;  /* 0x00000010000e7c82 */ /* 0x000fe20008000000 */
[----:B------:R-:W-:Y:S01]  /*1b10*/  UMOV UR15, 0xc0000010 ;  /* 0xc0000010000f7882 */ /* 0x000fe20000000000 */
[----:B------:R-:W-:Y:S01]  /*1b20*/  CS2R R100, SRZ ;  /* 0x0000000000647805 */ /* 0x000fe2000001ff00 */
[----:B------:R-:W-:Y:S01]  /*1b30*/  QGMMA.64x16x32.F32.E4M3.E4M3 R40, gdesc[UR12], RZ, !UPT ;  /* 0x002000000c2879f3 */ /* 0x000fe2000c7008ff */
[----:B------:R-:W-:Y:S01]  /*1b40*/  UMOV UR14, UR8 ;  /* 0x00000008000e7c82 */ /* 0x000fe20008000000 */
[----:B------:R-:W-:Y:S01]  /*1b50*/  ULDC UR8, c[0x0][0x50c] ;  /* 0x0001430000087ab9 */ /* 0x000fe20000000800 */
[----:B------:R-:W-:Y:S01]  /*1b60*/  UMOV UR15, 0xc0000010 ;  /* 0xc0000010000f7882 */ /* 0x000fe20000000000 */
[----:B------:R-:W-:Y:S01]  /*1b70*/  UISETP.NE.AND UP0, UPT, UR8, 0x1, UPT ;  /* 0x000000010800788c */ /* 0x000fe2000bf05270 */
[----:B------:R-:W-:Y:S01]  /*1b80*/  QGMMA.64x16x32.F32.E4M3.E4M3 R32, gdesc[UR12], RZ, !UPT ;  /* 0x002000000c2079f3 */ /* 0x000fe2000c7008ff */
[----:B------:R-:W-:Y:S01]  /*1b90*/  UMOV UR14, UR7 ;  /* 0x00000007000e7c82 */ /* 0x000fe20008000000 */
[----:B------:R-:W-:Y:S01]  /*1ba0*/  UMOV UR15, 0xc0000010 ;  /* 0xc0000010000f7882 */ /* 0x000fe20000000000 */
[----:B------:R-:W-:Y:S01]  /*1bb0*/  USEL UR7, URZ, 0x1, UP0 ;  /* 0x000000013f077887 */ /* 0x000fe20008000000 */
[----:B------:R-:W-:Y:S01]  /*1bc0*/  QGMMA.64x16x32.F32.E4M3.E4M3 R24, gdesc[UR12], RZ, !UPT, gsb0 ;  /* 0x002000000c1879f3 */ /* 0x000fe2000c0008ff */
[----:B------:R-:W-:-:S02]  /*1bd0*/  CS2R R102, SRZ ;  /* 0x0000000000667805 */ /* 0x000fc4000001ff00 */
[----:B------:R-:W-:Y:S02]  /*1be0*/  CS2R R104, SRZ ;  /* 0x0000000000687805 */ /* 0x000fe4000001ff00 */
[----:B------:R-:W-:Y:S02]  /*1bf0*/  CS2R R106, SRZ ;  /* 0x00000000006a7805 */ /* 0x000fe4000001ff00 */
[----:B------:R-:W-:Y:S02]  /*1c00*/  CS2R R108, SRZ ;  /* 0x00000000006c7805 */ /* 0x000fe4000001ff00 */
[----:B------:R-:W-:Y:S02]  /*1c10*/  ISETP.NE.AND P0, PT, RZ, UR7, PT ;  /* 0x00000007ff007c0c */ /* 0x000fe4000bf05270 */
[----:B------:R-:W-:Y:S02]  /*1c20*/  CS2R R110, SRZ ;  /* 0x00000000006e7805 */ /* 0x000fe4000001ff00 */
[----:B------:R-:W-:-:S02]  /*1c30*/  CS2R R112, SRZ ;  /* 0x0000000000707805 */ /* 0x000fc4000001ff00 */
[----:B------:R-:W-:Y:S02]  /*1c40*/  CS2R R114, SRZ ;  /* 0x0000000000727805 */ /* 0x000fe4000001ff00 */
[----:B------:R-:W-:Y:S02]  /*1c50*/  CS2R R116, SRZ ;  /* 0x0000000000747805 */ /* 0x000fe4000001ff00 */
[----:B------:R-:W-:Y:S02]  /*1c60*/  CS2R R118, SRZ ;  /* 0x0000000000767805 */ /* 0x000fe4000001ff00 */
[----:B------:R-:W-:Y:S02]  /*1c70*/  CS2R R120, SRZ ;  /* 0x0000000000787805 */ /* 0x000fe4000001ff00 */
[----:B------:R-:W-:Y:S01]  /*1c80*/  CS2R R122, SRZ ;  /* 0x00000000007a7805 */ /* 0x000fe2000001ff00 */
[----:B------:R-:W-:Y:S06]  /*1c90*/  @!P0 BRA `(.L_x_19) ;  /* 0x0000000000e88947 */ /* 0x000fec0003800000 */
[----:B------:R-:W-:Y:S02]  /*1ca0*/  WARPGROUP.DEPBAR.LE gsb0, 0x0 ;  /* 0x00008000000079c5 */ /* 0x000fe40000010000 */
[----:B------:R-:W-:-:S01]  /*1cb0*/  FADD R123, RZ, R72 ;  /* 0x00000048ff7b7221 */ /* 0x000fc20000000000 */
[----:B------:R-:W-:Y:S01]  /*1cc0*/  FADD R122, RZ, R73 ;  /* 0x00000049ff7a7221 */ /* 0x000fe20000000000 */
        /* <DEDUP_REMOVED lines=54> */
[----:B------:R-:W-:-:S06]  /*2030*/  UMOV UR6, URZ ;  /* 0x0000003f00067c82 */ /* 0x000fcc0008000000 */
.L_x_19:
[----:B------:R-:W-:-:S04]  /*2040*/  UIADD3 UR28, UR5, 0x1, URZ ;  /* 0x00000001051c7890 */ /* 0x000fc8000fffe03f */
[----:B------:R-:W-:-:S04]  /*2050*/  UISETP.NE.AND UP0, UPT, UR28, 0x1e, UPT ;  /* 0x0000001e1c00788c */ /* 0x000fc8000bf05270 */
[----:B------:R-:W-:Y:S02]  /*2060*/  USEL UR8, URZ, 0x1, UP0 ;  /* 0x000000013f087887 */ /* 0x000fe40008000000 */
[----:B------:R-:W-:Y:S02]  /*2070*/  USEL UR28, UR28, URZ, UP0 ;  /* 0x0000003f1c1c7287 */ /* 0x000fe40008000000 */
[----:B------:R-:W-:-:S06]  /*2080*/  ULOP3.LUT UR8, UR4, UR8, URZ, 0x3c, !UPT ;  /* 0x0000000804087292 */ /* 0x000fcc000f8e3c3f */
[----:B------:R-:W-:Y:S01]  /*2090*/  IMAD.U32 R125, RZ, RZ, UR8 ;  /* 0x00000008ff7d7e24 */ /* 0x000fe2000f8e00ff */
[----:B------:R-:W-:-:S06]  /*20a0*/  UMOV UR8, 0x1 ;  /* 0x0000000100087882 */ /* 0x000fcc0000000000 */
.L_x_14:
[----:B------:R-:W-:-:S04]  /*20b0*/  UISETP.LT.AND UP0, UPT, UR9, 0x1, UPT ;  /* 0x000000010900788c */ /* 0x000fc8000bf01270 */
[----:B------:R-:W-:-:S04]  /*20c0*/  USEL UR12, UR9, 0x1, UP0 ;  /* 0x00000001090c7887 */ /* 0x000fc80008000000 */
[----:B------:R-:W-:-:S04]  /*20d0*/  UIADD3 UR12, UR9, -UR12, URZ ;  /* 0x8000000c090c7290 */ /* 0x000fc8000fffe03f */
[----:B------:R-:W-:-:S06]  /*20e0*/  UISETP.GE.AND UP0, UPT, UR12, 0x1, UPT ;  /* 0x000000010c00788c */ /* 0x000fcc000bf06270 */
[----:B------:R-:W-:-:S13]  /*20f0*/  PLOP3.LUT P0, PT, PT, PT, UP0, 0x80, 0x0 ;  /* 0x000000000000781c */ /* 0x000fda0003f0f008 */
[----:B------:R-:W-:Y:S05]  /*2100*/  @!P0 BRA `(.L_x_20) ;  /* 0x00000008003c8947 */ /* 0x000fea0003800000 */
[----:B01----:R-:W-:Y:S01]  /*2110*/  IMAD.U32 R8, RZ, RZ, UR12 ;  /* 0x0000000cff087e24 */ /* 0x003fe2000f8e00ff */
[----:B------:R-:W-:Y:S01]  /*2120*/  UMOV UR29, UR5 ;  /* 0x00000005001d7c82 */ /* 0x000fe20008000000 */
[----:B------:R-:W-:-:S05]  /*2130*/  ULDC UR32, c[0x0][0x50c] ;  /* 0x0001430000207ab9 */ /* 0x000fca0000000800 */
.L_x_28:
[----:B------:R-:W-:-:S13]  /*2140*/  ISETP.NE.AND P1, PT, R124, 0x3, PT ;  /* 0x000000037c00780c */ /* 0x000fda0003f25270 */
[----:B01----:R-:W-:Y:S05]  /*2150*/  @!P1 BRA `(.L_x_21) ;  /* 0x0000000000049947 */ /* 0x003fea0003800000 */
[----:B------:R-:W-:Y:S01]  /*2160*/  BPT.TRAP 0x1 ;  /* 0x000000040000795c */ /* 0x000fe20000300000 */
.L_x_21:
[----:B------:R-:W0:Y:S01]  /*2170*/  S2UR UR12, SR_CgaCtaId ;  /* 0x00000000000c79c3 */ /* 0x000e220000008800 */
[----:B------:R-:W-:Y:S01]  /*2180*/  UMOV UR10, 0x400 ;  /* 0x00000400000a7882 */ /* 0x000fe20000000000 */
[----:B------:R-:W-:Y:S01]  /*2190*/  SHF.L.U32 R11, R125, 0x1f, RZ ;  /* 0x0000001f7d0b7819 */ /* 0x000fe200000006ff */
[----:B0-----:R-:W-:-:S04]  /*21a0*/  ULEA UR10, UR12, UR10, 0x18 ;  /* 0x0000000a0c0a7291 */ /* 0x001fc8000f8ec03f */
[----:B------:R-:W-:-:S09]  /*21b0*/  ULEA UR12, UR28, UR10, 0x3 ;  /* 0x0000000a1c0c7291 */ /* 0x000fd2000f8e183f */
[----:B------:R0:W1:Y:S01]  /*21c0*/  SYNCS.PHASECHK.TRANS64.TRYWAIT P0, [UR12], R11 ;  /* 0x0000000bff0075a7 */ /* 0x000062000800014c */
[----:B------:R-:W-:Y:S05]  /*21d0*/  @!P1 BRA `(.L_x_22) ;  /* 0x0000000000049947 */ /* 0x000fea0003800000 */
[----:B------:R-:W-:Y:S01]  /*21e0*/  BPT.TRAP 0x1 ;  /* 0x000000040000795c */ /* 0x000fe20000300000 */
.L_x_22:
[----:B-1----:R-:W-:Y:S05]  /*21f0*/  @P0 BRA `(.L_x_23) ;  /* 0x0000000000080947 */ /* 0x002fea0003800000 */
[----:B------:R-:W1:Y:S02]  /*2200*/  SYNCS.PHASECHK.TRANS64.TRYWAIT P0, [UR12], R11 ;  /* 0x0000000bff0075a7 */ /* 0x000e64000800014c */
[----:B-1----:R-:W-:Y:S05]  /*2210*/  @!P0 BRA `(.L_x_24) ;  /* 0x0000007c00288947 */ /* 0x002fea0003800000 */
.L_x_23:
[----:B------:R-:W-:Y:S01]  /*2220*/  UIADD3 UR13, UR10, 0x1e300, URZ ;  /* 0x0001e3000a0d7890 */ /* 0x000fe2000fffe03f */
[----:B------:R-:W-:Y:S01]  /*2230*/  WARPGROUP.ARRIVE ;  /* 0x00000000000079c5 */ /* 0x000fe20000000000 */
[----:B------:R-:W-:Y:S02]  /*2240*/  UISETP.NE.AND UP0, UPT, UR7, URZ, UPT ;  /* 0x0000003f0700728c */ /* 0x000fe4000bf05270 */
[----:B------:R-:W-:Y:S02]  /*2250*/  USHF.R.U32.HI UR13, URZ, 0x4, UR13 ;  /* 0x000000043f0d7899 */ /* 0x000fe4000801160d */
[----:B------:R-:W-:Y:S02]  /*2260*/  USEL UR8, UR8, URZ, !UP0 ;  /* 0x0000003f08087287 */ /* 0x000fe4000c000000 */
[----:B------:R-:W-:Y:S02]  /*2270*/  ULOP3.LUT UR13, UR13, 0x3fff, URZ, 0xc0, !UPT ;  /* 0x00003fff0d0d7892 */ /* 0x000fe4000f8ec03f */
[----:B------:R-:W-:-:S02]  /*2280*/  ULOP3.LUT UR12, UR11, 0x10000, URZ, 0xfc, !UPT ;  /* 0x000100000b0c7892 */ /* 0x000fc4000f8efc3f */
[----:B------:R-:W-:Y:S02]  /*2290*/  ULOP3.LUT UR7, UR13, 0x10000, URZ, 0xfc, !UPT ;  /* 0x000100000d077892 */ /* 0x000fe4000f8efc3f */
[----:B------:R-:W-:Y:S02]  /*22a0*/  UISETP.NE.U32.AND UP0, UPT, UR8, URZ, UPT ;  /* 0x0000003f0800728c */ /* 0x000fe4000bf05070 */
[----:B------:R-:W-:Y:S02]  /*22b0*/  UIMAD UR7, UR28, 0xe0, UR7 ;  /* 0x000000e01c0778a4 */ /* 0x000fe4000f8e0207 */
[----:B------:R-:W-:Y:S02]  /*22c0*/  ULEA UR12, UR28, UR12, 0x8 ;  /* 0x0000000c1c0c7291 */ /* 0x000fe4000f8e403f */
[----:B------:R-:W-:Y:S01]  /*22d0*/  UIADD3 UR8, UR7, 0x20, URZ ;  /* 0x0000002007087890 */ /* 0x000fe2000fffe03f */
[----:B------:R-:W-:Y:S02]  /*22e0*/  UMOV UR13, 0xc0000010 ;  /* 0xc0000010000d7882 */ /* 0x000fe40000000000 */
[----:B------:R-:W-:Y:S01]  /*22f0*/  UMOV UR14, UR7 ;  /* 0x00000007000e7c82 */ /* 0x000fe20008000000 */
[----:B------:R-:W-:Y:S01]  /*2300*/  UMOV UR15, 0xc0000010 ;  /* 0xc0000010000f7882 */ /* 0x000fe20000000000 */
[----:B------:R-:W-:-:S02]  /*2310*/  UIADD3 UR26, UR7, 0x40, URZ ;  /* 0x00000040071a7890 */ /* 0x000fc4000fffe03f */
[----:B------:R-:W-:Y:S01]  /*2320*/  QGMMA.64x16x32.F32.E4M3.E4M3 R72, gdesc[UR12], R72, UP0 ;  /* 0x002000000c4879f3 */ /* 0x000fe2000bf00848 */
[----:B------:R-:W-:Y:S01]  /*2330*/  UMOV UR14, UR8 ;  /* 0x00000008000e7c82 */ /* 0x000fe20008000000 */
[----:B------:R-:W-:Y:S01]  /*2340*/  UMOV UR15, 0xc0000010 ;  /* 0xc0000010000f7882 */ /* 0x000fe20000000000 */
[----:B------:R-:W-:Y:S01]  /*2350*/  UIADD3 UR22, UR7, 0x60, URZ ;  /* 0x0000006007167890 */ /* 0x000fe2000fffe03f */
[----:B------:R-:W-:Y:S01]  /*2360*/  QGMMA.64x16x32.F32.E4M3.E4M3 R64, gdesc[UR12], R64, UP0 ;  /* 0x002000000c4079f3 */ /* 0x000fe2000bf00840 */
[----:B------:R-:W-:Y:S02]  /*2370*/  UIADD3 UR18, UR7, 0x80, URZ ;  /* 0x0000008007127890 */ /* 0x000fe4000fffe03f */
[----:B------:R-:W-:Y:S02]  /*2380*/  UIADD3 UR14, UR7, 0xa0, URZ ;  /* 0x000000a0070e7890 */ /* 0x000fe4000fffe03f */
[----:B------:R-:W-:Y:S01]  /*2390*/  UIADD3 UR7, UR7, 0xc0, URZ ;  /* 0x000000c007077890 */ /* 0x000fe2000fffe03f */
[----:B------:R-:W-:Y:S01]  /*23a0*/  UMOV UR24, UR12 ;  /* 0x0000000c00187c82 */ /* 0x000fe20008000000 */
[----:B------:R-:W-:Y:S01]  /*23b0*/  UMOV UR25, UR13 ;  /* 0x0000000d00197c82 */ /* 0x000fe20008000000 */
[----:B------:R-:W-:Y:S01]  /*23c0*/  UMOV UR27, 0xc0000010 ;  /* 0xc0000010001b7882 */ /* 0x000fe20000000000 */
[----:B------:R-:W-:Y:S01]  /*23d0*/  UMOV UR20, UR12 ;  /* 0x0000000c00147c82 */ /* 0x000fe20008000000 */
[----:B------:R-:W-:Y:S01]  /*23e0*/  UMOV UR21, UR13 ;  /* 0x0000000d00157c82 */ /* 0x000fe20008000000 */
[----:B------:R-:W-:Y:S01]  /*23f0*/  UMOV UR23, 0xc0000010 ;  /* 0xc000001000177882 */ /* 0x000fe20000000000 */
[----:B------:R-:W-:Y:S01]  /*2400*/  UMOV UR16, UR12 ;  /* 0x0000000c00107c82 */ /* 0x000fe20008000000 */
[----:B------:R-:W-:Y:S01]  /*2410*/  UMOV UR17, UR13 ;  /* 0x0000000d00117c82 */ /* 0x000fe20008000000 */
[----:B------:R-:W-:Y:S01]  /*2420*/  QGMMA.64x16x32.F32.E4M3.E4M3 R56, gdesc[UR24], R56, UP0 ;  /* 0x00200000183879f3 */ /* 0x000fe2000bf00838 */
[----:B------:R-:W-:Y:S01]  /*2430*/  UMOV UR19, 0xc0000010 ;  /* 0xc000001000137882 */ /* 0x000fe20000000000 */
[----:B------:R-:W-:Y:S01]  /*2440*/  UMOV UR15, 0xc0000010 ;  /* 0xc0000010000f7882 */ /* 0x000fe20000000000 */
[----:B------:R-:W-:Y:S01]  /*2450*/  UIADD3 UR6, UR6, 0x1, URZ ;  /* 0x0000000106067890 */ /* 0x000fe2000fffe03f */
[----:B------:R-:W-:Y:S04]  /*2460*/  QGMMA.64x16x32.F32.E4M3.E4M3 R48, gdesc[UR20], R48, UP0 ;  /* 0x00200000143079f3 */ /* 0x000fe8000bf00830 */
[----:B------:R-:W-:Y:S04]  /*2470*/  QGMMA.64x16x32.F32.E4M3.E4M3 R40, gdesc[UR16], R40, UP0 ;  /* 0x00200000102879f3 */ /* 0x000fe8000bf00828 */
[----:B------:R-:W-:Y:S01]  /*2480*/  QGMMA.64x16x32.F32.E4M3.E4M3 R32, gdesc[UR12], R32, UP0 ;  /* 0x002000000c2079f3 */ /* 0x000fe2000bf00820 */
[----:B------:R-:W-:Y:S01]  /*2490*/  UMOV UR14, UR7 ;  /* 0x00000007000e7c82 */ /* 0x000fe20008000000 */
[----:B------:R-:W-:-:S02]  /*24a0*/  UMOV UR15, 0xc0000010 ;  /* 0xc0000010000f7882 */ /* 0x000fc40000000000 */
[----:B------:R-:W-:Y:S01]  /*24b0*/  QGMMA.64x16x32.F32.E4M3.E4M3 R24, gdesc[UR12], R24, UP0, gsb0 ;  /* 0x002000000c1879f3 */ /* 0x000fe2000b800818 */
[----:B------:R-:W-:-:S04]  /*24c0*/  UISETP.NE.AND UP0, UPT, UR6, UR32, UPT ;  /* 0x000000200600728c */ /* 0x000fc8000bf05270 */
[----:B------:R-:W-:-:S06]  /*24d0*/  USEL UR7, URZ, 0x1, UP0 ;  /* 0x000000013f077887 */ /* 0x000fcc0008000000 */
[----:B------:R-:W-:Y:S01]  /*24e0*/  ISETP.NE.AND P0, PT, RZ, UR7, PT ;  /* 0x00000007ff007c0c */ /* 0x000fe2000bf05270 */
[----:B------:R-:W-:-:S12]  /*24f0*/  WARPGROUP.DEPBAR.LE gsb0, 0x1 ;  /* 0x00008000000079c5 */ /* 0x000fd80000010100 */
[----:B------:R-:W-:Y:S05]  /*2500*/  @!P0 BRA `(.L_x_25) ;  /* 0x0000000000e88947 */ /* 0x000fea0003800000 */
[----:B------:R-:W-:Y:S02]  /*2510*/  WARPGROUP.DEPBAR.LE gsb0, 0x0 ;  /* 0x00008000000079c5 */ /* 0x000fe40000010000 */
[----:B------:R-:W-:-:S01]  /*2520*/  FADD R123, R72, R123 ;  /* 0x0000007b487b7221 */ /* 0x000fc20000000000 */
[----:B------:R-:W-:Y:S01]  /*2530*/  FADD R122, R73, R122 ;  /* 0x0000007a497a7221 */ /* 0x000fe20000000000 */
        /* <DEDUP_REMOVED lines=54> */
[----:B------:R-:W-:-:S06]  /*28a0*/  UMOV UR6, URZ ;  /* 0x0000003f00067c82 */ /* 0x000fcc0008000000 */
.L_x_25:
[----:B------:R-:W-:Y:S05]  /*28b0*/  @!P1 BRA `(.L_x_26) ;  /* 0x0000000000049947 */ /* 0x000fea0003800000 */
[----:B------:R-:W-:Y:S01]  /*28c0*/  BPT.TRAP 0x1 ;  /* 0x000000040000795c */ /* 0x000fe20000300000 */
.L_x_26:
[----:B------:R-:W-:Y:S01]  /*28d0*/  ULEA UR8, UR29, UR10, 0x3 ;  /* 0x0000000a1d087291 */ /* 0x000fe2000f8e183f */
[----:B------:R-:W-:-:S03]  /*28e0*/  ISETP.GT.U32.AND P0, PT, R4, 0x1, PT ;  /* 0x000000010400780c */ /* 0x000fc60003f04070 */
[----:B------:R-:W-:-:S04]  /*28f0*/  UIADD3 UR8, UR8, 0xf0, URZ ;  /* 0x000000f008087890 */ /* 0x000fc8000fffe03f */
[----:B------:R-:W-:-:S09]  /*2900*/  UPRMT UR8, URZ, 0x654, UR8 ;  /* 0x000006543f087896 */ /* 0x000fd20008000008 */
[----:B------:R-:W-:Y:S01]  /*2910*/  SYNCS.ARRIVE.TRANS64.RED.A1T0 RZ, [UR8], RZ ;  /* 0x000000ffffff79a7 */ /* 0x000fe20008100408 */
[----:B------:R-:W-:Y:S05]  /*2920*/  @P0 BRA `(.L_x_27) ;  /* 0x0000000000040947 */ /* 0x000fea0003800000 */
[----:B------:R-:W-:Y:S01]  /*2930*/  BPT.TRAP 0x1 ;  /* 0x000000040000795c */ /* 0x000fe20000300000 */
.L_x_27:
[----:B------:R-:W-:Y:S01]  /*2940*/  UIADD3 UR28, UR28, 0x1, URZ ;  /* 0x000000011c1c7890 */ /* 0x000fe2000fffe03f */
[C---:B------:R-:W-:Y:S01]  /*2950*/  ISETP.GT.AND P0, PT, R8.reuse, 0x1, PT ;  /* 0x000000010800780c */ /* 0x040fe20003f04270 */
[----:B------:R-:W-:Y:S01]  /*2960*/  UIADD3 UR29, UR29, 0x1, URZ ;  /* 0x000000011d1d7890 */ /* 0x000fe2000fffe03f */
[----:B------:R-:W-:Y:S01]  /*2970*/  VIADD R8, R8, 0xffffffff ;  /* 0xffffffff08087836 */ /* 0x000fe20000000000 */
[----:B------:R-:W-:Y:S02]  /*2980*/  UISETP.NE.AND UP0, UPT, UR28, 0x1e, UPT ;  /* 0x0000001e1c00788c */ /* 0x000fe4000bf05270 */
[----:B------:R-:W-:Y:S02]  /*2990*/  UISETP.NE.AND UP1, UPT, UR29, 0x1e, UPT ;  /* 0x0000001e1d00788c */ /* 0x000fe4000bf25270 */
[----:B------:R-:W-:Y:S02]  /*29a0*/  USEL UR8, URZ, 0x1, UP0 ;  /* 0x000000013f087887 */ /* 0x000fe40008000000 */
[----:B------:R-:W-:-:S02]  /*29b0*/  USEL UR28, UR28, URZ, UP0 ;  /* 0x0000003f1c1c7287 */ /* 0x000fc40008000000 */
[----:B------:R-:W-:Y:S02]  /*29c0*/  USEL UR29, UR29, URZ, UP1 ;  /* 0x0000003f1d1d7287 */ /* 0x000fe40008800000 */
[----:B------:R-:W-:Y:S01]  /*29d0*/  LOP3.LUT R125, R125, UR8, RZ, 0x3c, !PT ;  /* 0x000000087d7d7c12 */ /* 0x000fe2000f8e3cff */
[----:B------:R-:W-:Y:S01]  /*29e0*/  UMOV UR8, 0x1 ;  /* 0x0000000100087882 */ /* 0x000fe20000000000 */
[----:B------:R-:W-:Y:S08]  /*29f0*/  @P0 BRA `(.L_x_28) ;  /* 0xfffffff400d00947 */ /* 0x000ff0000383ffff */
.L_x_20:
[----:B------:R-:W-:Y:S01]  /*2a00*/  UISETP.NE.AND UP0, UPT, UR6, URZ, UPT ;  /* 0x0000003f0600728c */ /* 0x000fe2000bf05270 */
[----:B01----:R-:W0:Y:S03]  /*2a10*/  LDC R8, c[0x0][0x28c] ;  /* 0x0000a300ff087b82 */ /* 0x003e260000000800 */
[----:B------:R-:W-:-:S06]  /*2a20*/  USEL UR6, URZ, 0x1, !UP0 ;  /* 0x000000013f067887 */ /* 0x000fcc000c000000 */
[----:B------:R-:W-:Y:S02]  /*2a30*/  ISETP.NE.AND P0, PT, RZ, UR6, PT ;  /* 0x00000006ff007c0c */ /* 0x000fe4000bf05270 */
[----:B0-----:R-:W-:-:S11]  /*2a40*/  ISETP.GE.AND P1, PT, R8, 0x1, PT ;  /* 0x000000010800780c */ /* 0x001fd60003f26270 */
[----:B------:R-:W-:Y:S05]  /*2a50*/  @!P0 BRA `(.L_x_29) ;  /* 0x0000000000e48947 */ /* 0x000fea0003800000 */
[----:B------:R-:W-:Y:S02]  /*2a60*/  WARPGROUP.DEPBAR.LE gsb0, 0x0 ;  /* 0x00008000000079c5 */ /* 0x000fe40000010000 */
[----:B------:R-:W-:Y:S01]  /*2a70*/  FADD R123, R72, R123 ;  /* 0x0000007b487b7221 */ /* 0x000fe20000000000 */
        /* <DEDUP_REMOVED lines=54> */
[----:B------:R-:W-:-:S07]  /*2de0*/  FADD R12, R12, R31 ;  /* 0x0000001f0c0c7221 */ /* 0x000fce0000000000 */
.L_x_29:
[----:B------:R-:W-:Y:S02]  /*2df0*/  WARPGROUP.DEPBAR.LE gsb0, 0x0 ;  /* 0x00008000000079c5 */ /* 0x000fe40000010000 */
[----:B------:R-:W-:Y:S05]  /*2e00*/  @!P1 BRA `(.L_x_30) ;  /* 0x0000000000409947 */ /* 0x000fea0003800000 */
[----:B------:R-:W-:-:S13]  /*2e10*/  ISETP.NE.AND P0, PT, R124, 0x3, PT ;  /* 0x000000037c00780c */ /* 0x000fda0003f05270 */
[----:B------:R-:W-:Y:S05]  /*2e20*/  @!P0 BRA `(.L_x_31) ;  /* 0x0000000000048947 */ /* 0x000fea0003800000 */
[----:B------:R-:W-:Y:S01]  /*2e30*/  BPT.TRAP 0x1 ;  /* 0x000000040000795c */ /* 0x000fe20000300000 */
.L_x_31:
[----:B------:R-:W-:Y:S01]  /*2e40*/  UISETP.LT.AND UP0, UPT, UR9, 0x1, UPT ;  /* 0x000000010900788c */ /* 0x000fe2000bf01270 */
[----:B------:R-:W-:-:S03]  /*2e50*/  ISETP.GT.U32.AND P0, PT, R4, 0x1, PT ;  /* 0x000000010400780c */ /* 0x000fc60003f04070 */
[----:B------:R-:W-:-:S04]  /*2e60*/  USEL UR8, UR9, 0x1, UP0 ;  /* 0x0000000109087887 */ /* 0x000fc80008000000 */
[----:B------:R-:W-:-:S04]  /*2e70*/  UIADD3 UR8, UR5, UR9, -UR8 ;  /* 0x0000000905087290 */ /* 0x000fc8000fffe808 */
[----:B------:R-:W-:-:S04]  /*2e80*/  UIMAD.WIDE.U32 UR6, UR8, -0x77777777, URZ ;  /* 0x88888889080678a5 */ /* 0x000fc8000f8e003f */
[----:B------:R-:W-:-:S04]  /*2e90*/  USHF.R.U32.HI UR6, URZ, 0x4, UR7 ;  /* 0x000000043f067899 */ /* 0x000fc80008011607 */
[----:B------:R-:W-:-:S04]  /*2ea0*/  UIMAD UR8, UR6, -0x1e, UR8 ;  /* 0xffffffe2060878a4 */ /* 0x000fc8000f8e0208 */
[----:B------:R-:W-:-:S04]  /*2eb0*/  ULEA UR8, UR8, UR10, 0x3 ;  /* 0x0000000a08087291 */ /* 0x000fc8000f8e183f */
[----:B------:R-:W-:-:S04]  /*2ec0*/  UIADD3 UR8, UR8, 0xf0, URZ ;  /* 0x000000f008087890 */ /* 0x000fc8000fffe03f */
[----:B------:R-:W-:-:S09]  /*2ed0*/  UPRMT UR8, URZ, 0x654, UR8 ;  /* 0x000006543f087896 */ /* 0x000fd20008000008 */
[----:B------:R-:W-:Y:S01]  /*2ee0*/  SYNCS.ARRIVE.TRANS64.RED.A1T0 RZ, [UR8], RZ ;  /* 0x000000ffffff79a7 */ /* 0x000fe20008100408 */
[----:B------:R-:W-:Y:S05]  /*2ef0*/  @P0 BRA `(.L_x_30) ;  /* 0x0000000000040947 */ /* 0x000fea0003800000 */
[----:B------:R-:W-:Y:S01]  /*2f00*/  BPT.TRAP 0x1 ;  /* 0x000000040000795c */ /* 0x000fe20000300000 */
.L_x_30:
[----:B------:R-:W0:Y:S01]  /*2f10*/  LDC R28, c[0x0][0x288] ;  /* 0x0000a200ff1c7b82 */ /* 0x000e220000000800 */
[--C-:B------:R-:W-:Y:S01]  /*2f20*/  SHF.R.U32.HI R8, RZ, 0x2, R0.reuse ;  /* 0x00000002ff087819 */ /* 0x100fe20000011600 */
[----:B------:R-:W-:Y:S01]  /*2f30*/  IMAD R27, R10, 0x70, RZ ;  /* 0x000000700a1b7824 */ /* 0x000fe200078e02ff */
[----:B------:R-:W-:Y:S01]  /*2f40*/  SHF.R.U32.HI R25, RZ, 0x7, R0 ;  /* 0x00000007ff197819 */ /* 0x000fe20000011600 */
[----:B------:R-:W-:Y:S01]  /*2f50*/  UIADD3 UR5, UR9, UR5, URZ ;  /* 0x0000000509057290 */ /* 0x000fe2000fffe03f */
[----:B------:R-:W-:Y:S01]  /*2f60*/  LOP3.LUT R11, R8, 0x7, RZ, 0xc0, !PT ;  /* 0x00000007080b7812 */ /* 0x000fe200078ec0ff */
[----:B------:R-:W-:Y:S01]  /*2f70*/  IMAD.SHL.U32 R10, R9, 0x80, RZ ;  /* 0x00000080090a7824 */ /* 0x000fe200078e00ff */
[----:B------:R-:W-:Y:S01]  /*2f80*/  LOP3.LUT R8, R25, 0x1, RZ, 0xc0, !PT ;  /* 0x0000000119087812 */ /* 0x000fe200078ec0ff */
[----:B------:R-:W-:Y:S01]  /*2f90*/  UISETP.GT.U32.AND UP0, UPT, UR5, 0x1d, UPT ;  /* 0x0000001d0500788c */ /* 0x000fe2000bf04070 */
[----:B------:R-:W-:Y:S01]  /*2fa0*/  LOP3.LUT R24, R0, 0x60, RZ, 0xc0, !PT ;  /* 0x0000006000187812 */ /* 0x000fe200078ec0ff */
[----:B------:R-:W-:Y:S01]  /*2fb0*/  ULDC UR12, c[0x0][0x284] ;  /* 0x0000a100000c7ab9 */ /* 0x000fe20000000800 */
[----:B------:R-:W-:Y:S01]  /*2fc0*/  UISETP.GE.U32.AND UP1, UPT, UR9, 0x1e, UPT ;  /* 0x0000001e0900788c */ /* 0x000fe2000bf26070 */
[----:B------:R-:W-:Y:S01]  /*2fd0*/  IMAD.SHL.U32 R30, R8, 0x40, RZ ;  /* 0x00000040081e7824 */ /* 0x000fe200078e00ff */
[----:B------:R-:W-:Y:S01]  /*2fe0*/  SHF.R.U32.HI R26, RZ, 0x1, R24 ;  /* 0x00000001ff1a7819 */ /* 0x000fe20000011618 */
[----:B------:R-:W-:Y:S01]  /*2ff0*/  UISETP.LT.U32.AND UP0, UPT, UR9, 0x1e, UP0 ;  /* 0x0000001e0900788c */ /* 0x000fe20008701070 */
[----:B------:R-:W-:Y:S01]  /*3000*/  LOP3.LUT R24, R0, 0x3, RZ, 0xc0, !PT ;  /* 0x0000000300187812 */ /* 0x000fe200078ec0ff */
[----:B------:R-:W-:Y:S01]  /*3010*/  ULDC.64 UR10, c[0x0][0x5d0] ;  /* 0x00017400000a7ab9 */ /* 0x000fe20000000a00 */
[--C-:B------:R-:W-:Y:S01]  /*3020*/  IADD3 R25, RZ, -R26, -R11.reuse ;  /* 0x8000001aff197210 */ /* 0x100fe20007ffe80b */
[----:B------:R-:W-:Y:S01]  /*3030*/  UIMAD.WIDE.U32 UR6, UR5, -0x77777777, URZ ;  /* 0x88888889050678a5 */ /* 0x000fe2000f8e003f */
[----:B------:R-:W-:Y:S01]  /*3040*/  LOP3.LUT R11, R30, 0x40, R11, 0xe2, !PT ;  /* 0x000000401e0b7812 */ /* 0x000fe200078ee20b */
[----:B------:R-:W-:Y:S01]  /*3050*/  USEL UR8, URZ, 0x1, !UP0 ;  /* 0x000000013f087887 */ /* 0x000fe2000c000000 */
[----:B------:R-:W-:Y:S01]  /*3060*/  SHF.R.S32.HI R36, RZ, 0x1f, R5 ;  /* 0x0000001fff247819 */ /* 0x000fe20000011405 */
[----:B------:R-:W-:Y:S01]  /*3070*/  IMAD R29, R8, -0x40, R25 ;  /* 0xffffffc0081d7824 */ /* 0x000fe200078e0219 */
[----:B------:R-:W-:Y:S01]  /*3080*/  USHF.R.U32.HI UR6, URZ, 0x4, UR7 ;  /* 0x000000043f067899 */ /* 0x000fe20008011607 */
[----:B0-----:R-:W-:Y:S01]  /*3090*/  IMAD R30, R24, -0x2, R28 ;  /* 0xfffffffe181e7824 */ /* 0x001fe200078e021c */
[----:B------:R-:W-:Y:S01]  /*30a0*/  ISETP.GE.AND P0, PT, R27, R28, PT ;  /* 0x0000001c1b00720c */ /* 0x000fe20003f06270 */
[----:B------:R-:W-:Y:S01]  /*30b0*/  IMAD.SHL.U32 R24, R0, 0x2, RZ ;  /* 0x0000000200187824 */ /* 0x000fe200078e00ff */
[----:B------:R-:W-:Y:S01]  /*30c0*/  ULOP3.LUT UR4, UR4, UR8, URZ, 0x3c, !UPT ;  /* 0x0000000804047292 */ /* 0x000fe2000f8e3c3f */
[----:B------:R-:W-:Y:S01]  /*30d0*/  IMAD R8, R36, UR10, RZ ;  /* 0x0000000a24087c24 */ /* 0x000fe2000f8e02ff */
[C---:B------:R-:W-:Y:S01]  /*30e0*/  ISETP.GE.OR P0, PT, R10.reuse, UR12, P0 ;  /* 0x0000000c0a007c0c */ /* 0x040fe20008706670 */
[----:B------:R-:W-:Y:S01]  /*30f0*/  IMAD.WIDE R32, R9, 0x80, RZ ;  /* 0x0000008009207825 */ /* 0x000fe200078e02ff */
[----:B------:R-:W-:Y:S01]  /*3100*/  LOP3.LUT R24, R27, 0x6, R24, 0xf8, !PT ;  /* 0x000000061b187812 */ /* 0x000fe200078ef818 */
[----:B------:R-:W-:Y:S01]  /*3110*/  UIMAD UR5, UR6, -0x1e, UR5 ;  /* 0xffffffe2060578a4 */ /* 0x000fe2000f8e0205 */
[----:B------:R-:W-:Y:S01]  /*3120*/  IADD3 R29, -R10, UR12, R29 ;  /* 0x0000000c0a1d7c10 */ /* 0x000fe2000fffe11d */
[----:B------:R-:W-:Y:S01]  /*3130*/  IMAD R31, R5, UR11, R8 ;  /* 0x0000000b051f7c24 */ /* 0x000fe2000f8e0208 */
[----:B------:R-:W-:Y:S01]  /*3140*/  SHF.R.S32.HI R25, RZ, 0x1f, R24 ;  /* 0x0000001fff197819 */ /* 0x000fe20000011418 */
[----:B------:R-:W-:Y:S01]  /*3150*/  @UP1 ULOP3.LUT UR4, UR4, 0x1, UR6, 0x78, !UPT ;  /* 0x0000000104041892 */ /* 0x000fe2000f8e7806 */
[----:B------:R-:W-:Y:S01]  /*3160*/  LOP3.LUT R37, R32, R11, R26, 0xfe, !PT ;  /* 0x0000000b20257212 */ /* 0x000fe200078efe1a */
[----:B------:R-:W-:-:S02]  /*3170*/  IMAD.IADD R30, R30, 0x1, -R27 ;  /* 0x000000011e1e7824 */ /* 0x000fc400078e0a1b */
[----:B------:R-:W-:-:S04]  /*3180*/  IMAD.WIDE.U32 R8, R5, UR10, R24 ;  /* 0x0000000a05087c25 */ /* 0x000fc8000f8e0018 */
[----:B------:R-:W-:Y:S02]  /*3190*/  IMAD.IADD R9, R9, 0x1, R31 ;  /* 0x0000000109097824 */ /* 0x000fe400078e021f */
[----:B------:R-:W-:Y:S01]  /*31a0*/  IMAD.MOV.U32 R28, RZ, RZ, -0x1 ;  /* 0xffffffffff1c7424 */ /* 0x000fe200078e00ff */
[----:B------:R-:W-:Y:S06]  /*31b0*/  @P0 BRA `(.L_x_32) ;  /* 0x0000004000540947 */ /* 0x000fec0003800000 */
[----:B------:R-:W0:Y:S01]  /*31c0*/  LDC.64 R34, c[0x0][0x5c8] ;  /* 0x00017200ff227b82 */ /* 0x000e220000000a00 */
[----:B------:R-:W-:Y:S01]  /*31d0*/  ULDC.64 UR6, c[0x0][0x5c0] ;  /* 0x0001700000067ab9 */ /* 0x000fe20000000a00 */
[----:B------:R-:W-:Y:S01]  /*31e0*/  BSSY B0, `(.L_x_32) ;  /* 0x0000412000007945 */ /* 0x000fe20003800000 */
[-C--:B0-----:R-:W-:Y:S02]  /*31f0*/  IMAD R10, R33, R34.reuse, RZ ;  /* 0x00000022210a7224 */ /* 0x081fe400078e02ff */
[----:B------:R-:W-:-:S04]  /*3200*/  IMAD.WIDE.U32 R8, R37, R34, R8 ;  /* 0x0000002225087225 */ /* 0x000fc800078e0008 */
[----:B------:R-:W-:Y:S01]  /*3210*/  IMAD R27, R37, R35, R10 ;  /* 0x00000023251b7224 */ /* 0x000fe200078e020a */
[----:B------:R-:W-:Y:S02]  /*3220*/  LEA R11, P0, R34, R8, 0x3 ;  /* 0x00000008220b7211 */ /* 0x000fe400078018ff */
[----:B------:R-:W-:Y:S01]  /*3230*/  IADD3 R10, P1, R8, UR6, RZ ;  /* 0x00000006080a7c10 */ /* 0x000fe2000ff3e0ff */
[----:B------:R-:W-:Y:S01]  /*3240*/  IMAD.IADD R27, R9, 0x1, R27 ;  /* 0x00000001091b7824 */ /* 0x000fe200078e021b */
[----:B------:R-:W-:-:S04]  /*3250*/  IADD3 R8, P2, R11, UR6, RZ ;  /* 0x000000060b087c10 */ /* 0x000fc8000ff5e0ff */
[----:B------:R-:W-:Y:S02]  /*3260*/  LEA.HI.X R9, R34, R27, R35, 0x3, P0 ;  /* 0x0000001b22097211 */ /* 0x000fe400000f1c23 */
[----:B---3-5:R-:W-:Y:S02]  /*3270*/  FSETP.NEU.AND P0, PT, R7, RZ, PT ;  /* 0x000000ff0700720b */ /* 0x028fe40003f0d000 */
[----:B------:R-:W-:Y:S02]  /*3280*/  IADD3.X R11, R27, UR7, RZ, P1, !PT ;  /* 0x000000071b0b7c10 */ /* 0x000fe40008ffe4ff */
[----:B------:R-:W-:-:S09]  /*3290*/  IADD3.X R9, R9, UR7, RZ, P2, !PT ;  /* 0x0000000709097c10 */ /* 0x000fd200097fe4ff */
[----:B------:R-:W-:Y:S05]  /*32a0*/  @!P0 BRA `(.L_x_33) ;  /* 0x0000003000248947 */ /* 0x000fea0003800000 */
[----:B------:R-:W-:Y:S01]  /*32b0*/  ULDC.64 UR6, c[0x0][0x5b8] ;  /* 0x00016e0000067ab9 */ /* 0x000fe20000000a00 */
[----:B------:R-:W-:Y:S01]  /*32c0*/  ISETP.GE.AND P0, PT, R30, 0x1, PT ;  /* 0x000000011e00780c */ /* 0x000fe20003f06270 */
[----:B------:R-:W-:Y:S01]  /*32d0*/  IMAD R34, R36, UR6, RZ ;  /* 0x0000000624227c24 */ /* 0x000fe2000f8e02ff */
[----:B------:R-:W-:Y:S01]  /*32e0*/  ULDC.64 UR10, c[0x0][0x5a8] ;  /* 0x00016a00000a7ab9 */ /* 0x000fe20000000a00 */
[----:B------:R-:W-:Y:S01]  /*32f0*/  IMAD.WIDE.U32 R26, R5, UR6, R24 ;  /* 0x00000006051a7c25 */ /* 0x000fe2000f8e0018 */
[----:B------:R-:W-:Y:S01]  /*3300*/  ISETP.LT.OR P4, PT, R29, 0x1, !P0 ;  /* 0x000000011d00780c */ /* 0x000fe20004781670 */
[----:B------:R-:W-:Y:S02]  /*3310*/  BSSY B1, `(.L_x_34) ;  /* 0x000000c000017945 */ /* 0x000fe40003800000 */
[----:B------:R-:W-:Y:S01]  /*3320*/  IMAD R5, R5, UR7, R34 ;  /* 0x0000000705057c24 */ /* 0x000fe2000f8e0222 */
[----:B------:R-:W-:-:S03]  /*3330*/  ULDC.64 UR6, c[0x0][0x5b0] ;  /* 0x00016c0000067ab9 */ /* 0x000fc60000000a00 */
[----:B------:R-:W-:Y:S02]  /*3340*/  IMAD.IADD R27, R27, 0x1, R5 ;  /* 0x000000011b1b7824 */ /* 0x000fe400078e0205 */
[----:B------:R-:W-:Y:S02]  /*3350*/  IMAD R5, R33, UR6, RZ ;  /* 0x0000000621057c24 */ /* 0x000fe4000f8e02ff */
[----:B------:R-:W-:-:S04]  /*3360*/  IMAD.WIDE.U32 R24, R37, UR6, R26 ;  /* 0x0000000625187c25 */ /* 0x000fc8000f8e001a */
[----:B------:R-:W-:Y:S01]  /*3370*/  IMAD R5, R37, UR7, R5 ;  /* 0x0000000725057c24 */ /* 0x000fe2000f8e0205 */
[----:B------:R-:W-:-:S04]  /*3380*/  IADD3 R24, P1, R24, UR10, RZ ;  /* 0x0000000a18187c10 */ /* 0x000fc8000ff3e0ff */
[--C-:B------:R-:W-:Y:S02]  /*3390*/  IADD3.X R25, R25, UR11, R5.reuse, P1, !PT ;  /* 0x0000000b19197c10 */ /* 0x100fe40008ffe405 */
[----:B------:R-:W-:Y:S01]  /*33a0*/  PRMT R5, RZ, 0x7610, R5 ;  /* 0x00007610ff057816 */ /* 0x000fe20000000005 */
[----:B------:R-:W-:Y:S06]  /*33b0*/  @P4 BRA `(.L_x_35) ;  /* 0x0000000000044947 */ /* 0x000fec0003800000 */
[----:B------:R0:W5:Y:S02]  /*33c0*/  LDG.E.U8 R5, desc[UR30][R24.64] ;  /* 0x0000001e18057981 */ /* 0x000164000c1e1100 */
.L_x_35:
[----:B------:R-:W-:Y:S05]  /*33d0*/  BSYNC B1 ;  /* 0x0000000000017941 */ /* 0x000fea0003800000 */
.L_x_34:
[----:B-----5:R-:W-:Y:S01]  /*33e0*/  LOP3.LUT R5, R5, 0xff, RZ, 0xc0, !PT ;  /* 0x000000ff05057812 */ /* 0x020fe200078ec0ff */
[----:B------:R-:W-:Y:S01]  /*33f0*/  BSSY B1, `(.L_x_36) ;  /* 0x000000c000017945 */ /* 0x000fe20003800000 */
[----:B------:R-:W-:Y:S02]  /*3400*/  ISETP.GE.AND P1, PT, R30, 0x2, PT ;  /* 0x000000021e00780c */ /* 0x000fe40003f26270 */
[----:B------:R-:W-:Y:S02]  /*3410*/  F2FP.F16.E4M3.UNPACK_B R5, R5 ;  /* 0x00000005ff05723e */ /* 0x000fe400020006ff */
[----:B------:R-:W-:-:S03]  /*3420*/  ISETP.LT.OR P2, PT, R29, 0x1, !P1 ;  /* 0x000000011d00780c */ /* 0x000fc60004f41670 */
[----:B------:R-:W-:Y:S01]  /*3430*/  HADD2.F32 R34, -RZ, R5.H0_H0 ;  /* 0x20000005ff227230 */ /* 0x000fe20000004100 */
[----:B------:R-:W-:-:S04]  /*3440*/  PRMT R5, RZ, 0x7610, R5 ;  /* 0x00007610ff057816 */ /* 0x000fc80000000005 */
[----:B------:R-:W-:-:S04]  /*3450*/  FMUL R34, R34, R7 ;  /* 0x0000000722227220 */ /* 0x000fc80000400000 */
[----:B--2---:R-:W-:-:S05]  /*3460*/  FFMA R34, R123, R6, R34 ;  /* 0x000000067b227223 */ /* 0x004fca0000000022 */
[----:B------:R-:W-:-:S05]  /*3470*/  F2FP.SATFINITE.E4M3.F32.PACK_AB_MERGE_C R31, RZ, R34, RZ ;  /* 0x00000022ff1f723e */ /* 0x000fca00048070ff */
[----:B------:R1:W-:Y:S01]  /*3480*/  @!P4 STG.E.U8 desc[UR30][R10.64], R31 ;  /* 0x0000001f0a00c986 */ /* 0x0003e2000c10111e */
[----:B------:R-:W-:Y:S05]  /*3490*/  @P2 BRA `(.L_x_37) ;  /* 0x0000000000042947 */ /* 0x000fea0003800000 */
[----:B------:R2:W5:Y:S02]  /*34a0*/  LDG.E.U8 R5, desc[UR30][R24.64+0x1] ;  /* 0x0000011e18057981 */ /* 0x000564000c1e1100 */
.L_x_37:
[----:B------:R-:W-:Y:S05]  /*34b0*/  BSYNC B1 ;  /* 0x0000000000017941 */ /* 0x000fea0003800000 */
.L_x_36:
[----:B-----5:R-:W-:Y:S01]  /*34c0*/  LOP3.LUT R5, R5, 0xff, RZ, 0xc0, !PT ;  /* 0x000000ff05057812 */ /* 0x020fe200078ec0ff */
[----:B------:R-:W-:Y:S01]  /*34d0*/  BSSY B1, `(.L_x_38) ;  /* 0x0000012000017945 */ /* 0x000fe20003800000 */
[----:B-1----:R-:W-:Y:S02]  /*34e0*/  IADD3 R31, P4, R37, 0x8, RZ ;  /* 0x00000008251f7810 */ /* 0x002fe40007f9e0ff */
[----:B------:R-:W-:Y:S02]  /*34f0*/  F2FP.F16.E4M3.UNPACK_B R5, R5 ;  /* 0x00000005ff05723e */ /* 0x000fe400020006ff */
[----:B------:R-:W-:Y:S01]  /*3500*/  ISETP.LT.OR P0, PT, R29, 0x9, !P0 ;  /* 0x000000091d00780c */ /* 0x000fe20004701670 */
[----:B------:R-:W-:Y:S02]  /*3510*/  IMAD.X R33, RZ, RZ, R33, P4 ;  /* 0x000000ffff217224 */ /* 0x000fe400020e0621 */
[----:B------:R-:W-:Y:S02]  /*3520*/  HADD2.F32 R32, -RZ, R5.H0_H0 ;  /* 0x20000005ff207230 */ /* 0x000fe40000004100 */
[----:B------:R-:W-:-:S04]  /*3530*/  IMAD.WIDE.U32 R26, R31, UR6, R26 ;  /* 0x000000061f1a7c25 */ /* 0x000fc8000f8e001a */
[----:B------:R-:W-:Y:S01]  /*3540*/  FMUL R5, R32, R7 ;  /* 0x0000000720057220 */ /* 0x000fe20000400000 */
[----:B------:R-:W-:Y:S01]  /*3550*/  IMAD R32, R33, UR6, RZ ;  /* 0x0000000621207c24 */ /* 0x000fe2000f8e02ff */
[----:B------:R-:W-:Y:S02]  /*3560*/  IADD3 R26, P4, R26, UR10, RZ ;  /* 0x0000000a1a1a7c10 */ /* 0x000fe4000ff9e0ff */
[----:B------:R-:W-:Y:S01]  /*3570*/  FFMA R5, R122, R6, R5 ;  /* 0x000000067a057223 */ /* 0x000fe20000000005 */
[----:B------:R-:W-:-:S04]  /*3580*/  IMAD R31, R31, UR7, R32 ;  /* 0x000000071f1f7c24 */ /* 0x000fc8000f8e0220 */
[----:B------:R-:W-:Y:S02]  /*3590*/  F2FP.SATFINITE.E4M3.F32.PACK_AB_MERGE_C R33, RZ, R5, RZ ;  /* 0x00000005ff21723e */ /* 0x000fe400048070ff */
[----:B------:R-:W-:Y:S02]  /*35a0*/  IADD3.X R27, R27, UR11, R31, P4, !PT ;  /* 0x0000000b1b1b7c10 */ /* 0x000fe4000a7fe41f */
[----:B------:R-:W-:Y:S01]  /*35b0*/  PRMT R5, RZ, 0x7610, R5 ;  /* 0x00007610ff057816 */ /* 0x000fe20000000005 */
[----:B------:R1:W-:Y:S01]  /*35c0*/  @!P2 STG.E.U8 desc[UR30][R10.64+0x1], R33 ;  /* 0x000001210a00a986 */ /* 0x0003e2000c10111e */
[----:B------:R-:W-:Y:S05]  /*35d0*/  @P0 BRA `(.L_x_39) ;  /* 0x0000000000040947 */ /* 0x000fea0003800000 */
[----:B------:R3:W5:Y:S02]  /*35e0*/  LDG.E.U8 R5, desc[UR30][R26.64] ;  /* 0x0000001e1a057981 */ /* 0x000764000c1e1100 */
.L_x_39:
[----:B------:R-:W-:Y:S05]  /*35f0*/  BSYNC B1 ;  /* 0x0000000000017941 */ /* 0x000fea0003800000 */
.L_x_38:
[----:B-----5:R-:W-:Y:S01]  /*3600*/  LOP3.LUT R5, R5, 0xff, RZ, 0xc0, !PT ;  /* 0x000000ff05057812 */ /* 0x020fe200078ec0ff */
[----:B------:R-:W-:Y:S01]  /*3610*/  BSSY B1, `(.L_x_40) ;  /* 0x000000b000017945 */ /* 0x000fe20003800000 */
[----:B------:R-:W-:Y:S02]  /*3620*/  ISETP.LT.OR P1, PT, R29, 0x9, !P1 ;  /* 0x000000091d00780c */ /* 0x000fe40004f21670 */
[----:B------:R-:W-:-:S05]  /*3630*/  F2FP.F16.E4M3.UNPACK_B R5, R5 ;  /* 0x00000005ff05723e */ /* 0x000fca00020006ff */
[----:B------:R-:W-:Y:S01]  /*3640*/  HADD2.F32 R32, -RZ, R5.H0_H0 ;  /* 0x20000005ff207230 */ /* 0x000fe20000004100 */
[----:B------:R-:W-:-:S04]  /*3650*/  PRMT R5, RZ, 0x7610, R5 ;  /* 0x00007610ff057816 */ /* 0x000fc80000000005 */
[----:B------:R-:W-:-:S04]  /*3660*/  FMUL R32, R32, R7 ;  /* 0x0000000720207220 */ /* 0x000fc80000400000 */
[----:B------:R-:W-:-:S05]  /*3670*/  FFMA R32, R121, R6, R32 ;  /* 0x0000000679207223 */ /* 0x000fca0000000020 */
[----:B------:R-:W-:-:S05]  /*3680*/  F2FP.SATFINITE.E4M3.F32.PACK_AB_MERGE_C R31, RZ, R32, RZ ;  /* 0x00000020ff1f723e */ /* 0x000fca00048070ff */
[----:B------:R4:W-:Y:S01]  /*3690*/  @!P0 STG.E.U8 desc[UR30][R8.64], R31 ;  /* 0x0000001f08008986 */ /* 0x0009e2000c10111e */
[----:B------:R-:W-:Y:S05]  /*36a0*/  @P1 BRA `(.L_x_41) ;  /* 0x0000000000041947 */ /* 0x000fea0003800000 */
[----:B------:R0:W5:Y:S02]  /*36b0*/  LDG.E.U8 R5, desc[UR30][R26.64+0x1] ;  /* 0x0000011e1a057981 */ /* 0x000164000c1e1100 */
.L_x_41:
[----:B------:R-:W-:Y:S05]  /*36c0*/  BSYNC B1 ;  /* 0x0000000000017941 */ /* 0x000fea0003800000 */
.L_x_40:
[----:B-----5:R-:W-:Y:S01]  /*36d0*/  LOP3.LUT R5, R5, 0xff, RZ, 0xc0, !PT ;  /* 0x000000ff05057812 */ /* 0x020fe200078ec0ff */
[----:B------:R-:W-:Y:S01]  /*36e0*/  BSSY B1, `(.L_x_42) ;  /* 0x000000c000017945 */ /* 0x000fe20003800000 */
[----:B------:R-:W-:Y:S02]  /*36f0*/  ISETP.GE.AND P0, PT, R30, 0x9, PT ;  /* 0x000000091e00780c */ /* 0x000fe40003f06270 */
[----:B------:R-:W-:Y:S02]  /*3700*/  F2FP.F16.E4M3.UNPACK_B R5, R5 ;  /* 0x00000005ff05723e */ /* 0x000fe400020006ff */
[----:B------:R-:W-:-:S03]  /*3710*/  ISETP.LT.OR P2, PT, R29, 0x1, !P0 ;  /* 0x000000011d00780c */ /* 0x000fc60004741670 */
[----:B------:R-:W-:-:S05]  /*3720*/  HADD2.F32 R32, -RZ, R5.H0_H0 ;  /* 0x20000005ff207230 */ /* 0x000fca0000004100 */
[----:B------:R-:W-:-:S04]  /*3730*/  FMUL R5, R32, R7 ;  /* 0x0000000720057220 */ /* 0x000fc80000400000 */
[----:B------:R-:W-:-:S05]  /*3740*/  FFMA R5, R120, R6, R5 ;  /* 0x0000000678057223 */ /* 0x000fca0000000005 */
[----:B----4-:R-:W-:Y:S02]  /*3750*/  F2FP.SATFINITE.E4M3.F32.PACK_AB_MERGE_C R31, RZ, R5, RZ ;  /* 0x00000005ff1f723e */ /* 0x010fe400048070ff */
[----:B------:R-:W-:-:S03]  /*3760*/  PRMT R5, RZ, 0x7610, R5 ;  /* 0x00007610ff057816 */ /* 0x000fc60000000005 */
[----:B------:R4:W-:Y:S01]  /*3770*/  @!P1 STG.E.U8 desc[UR30][R8.64+0x1], R31 ;  /* 0x0000011f08009986 */ /* 0x0009e2000c10111e */
[----:B------:R-:W-:Y:S05]  /*3780*/  @P2 BRA `(.L_x_43) ;  /* 0x0000000000042947 */ /* 0x000fea0003800000 */
[----:B------:R0:W5:Y:S02]  /*3790*/  LDG.E.U8 R5, desc[UR30][R24.64+0x8] ;  /* 0x0000081e18057981 */ /* 0x000164000c1e1100 */
.L_x_43:
[----:B------:R-:W-:Y:S05]  /*37a0*/  BSYNC B1 ;  /* 0x0000000000017941 */ /* 0x000fea0003800000 */
.L_x_42:
        /* <DEDUP_REMOVED lines=8> */
[----:B------:R-:W-:-:S05]  /*3830*/  FFMA R32, R119, R6, R32 ;  /* 0x0000000677207223 */ /* 0x000fca0000000020 */
[----:B----4-:R-:W-:-:S05]  /*3840*/  F2FP.SATFINITE.E4M3.F32.PACK_AB_MERGE_C R31, RZ, R32, RZ ;  /* 0x00000020ff1f723e */ /* 0x010fca00048070ff */
[----:B------:R4:W-:Y:S01]  /*3850*/  @!P2 STG.E.U8 desc[UR30][R10.64+0x8], R31 ;  /* 0x0000081f0a00a986 */ /* 0x0009e2000c10111e */
[----:B------:R-:W-:Y:S05]  /*3860*/  @P4 BRA `(.L_x_45) ;  /* 0x0000000000044947 */ /* 0x000fea0003800000 */
[----:B------:R0:W5:Y:S02]  /*3870*/  LDG.E.U8 R5, desc[UR30][R24.64+0x9] ;  /* 0x0000091e18057981 */ /* 0x000164000c1e1100 */
.L_x_45:
[----:B------:R-:W-:Y:S05]  /*3880*/  BSYNC B1 ;  /* 0x0000000000017941 */ /* 0x000fea0003800000 */
.L_x_44:
[----:B-----5:R-:W-:Y:S01]  /*3890*/  LOP3.LUT R5, R5, 0xff, RZ, 0xc0, !PT ;  /* 0x000000ff05057812 */ /* 0x020fe200078ec0ff */
[----:B------:R-:W-:Y:S01]  /*38a0*/  BSSY B1, `(.L_x_46) ;  /* 0x000000b000017945 */ /* 0x000fe20003800000 */
[----:B------:R-:W-:Y:S02]  /*38b0*/  ISETP.LT.OR P0, PT, R29, 0x9, !P0 ;  /* 0x000000091d00780c */ /* 0x000fe40004701670 */
[----:B------:R-:W-:-:S05]  /*38c0*/  F2FP.F16.E4M3.UNPACK_B R5, R5 ;  /* 0x00000005ff05723e */ /* 0x000fca00020006ff */
        /* <DEDUP_REMOVED lines=8> */
.L_x_47:
[----:B------:R-:W-:Y:S05]  /*3950*/  BSYNC B1 ;  /* 0x0000000000017941 */ /* 0x000fea0003800000 */
.L_x_46:
        /* <DEDUP_REMOVED lines=12> */
.L_x_49:
[----:B------:R-:W-:Y:S05]  /*3a20*/  BSYNC B1 ;  /* 0x0000000000017941 */ /* 0x000fea0003800000 */
.L_x_48:
        /* <DEDUP_REMOVED lines=13> */
.L_x_51:
[----:B------:R-:W-:Y:S05]  /*3b00*/  BSYNC B1 ;  /* 0x0000000000017941 */ /* 0x000fea0003800000 */
.L_x_50:
        /* <DEDUP_REMOVED lines=13> */
.L_x_53:
[----:B------:R-:W-:Y:S05]  /*3be0*/  BSYNC B1 ;  /* 0x0000000000017941 */ /* 0x000fea0003800000 */
.L_x_52:
        /* <DEDUP_REMOVED lines=12> */
.L_x_55:
[----:B------:R-:W-:Y:S05]  /*3cb0*/  BSYNC B1 ;  /* 0x0000000000017941 */ /* 0x000fea0003800000 */
.L_x_54:
        /* <DEDUP_REMOVED lines=12> */
.L_x_57:
[----:B------:R-:W-:Y:S05]  /*3d80*/  BSYNC B1 ;  /* 0x0000000000017941 */ /* 0x000fea0003800000 */
.L_x_56:
        /* <DEDUP_REMOVED lines=13> */
.L_x_59:
[----:B------:R-:W-:Y:S05]  /*3e60*/  BSYNC B1 ;  /* 0x0000000000017941 */ /* 0x000fea0003800000 */
.L_x_58:
        /* <DEDUP_REMOVED lines=13> */
.L_x_61:
[----:B------:R-:W-:Y:S05]  /*3f40*/  BSYNC B1 ;  /* 0x0000000000017941 */ /* 0x000fea0003800000 */
.L_x_60:
        /* <DEDUP_REMOVED lines=12> */
.L_x_63:
[----:B------:R-:W-:Y:S05]  /*4010*/  BSYNC B1 ;  /* 0x0000000000017941 */ /* 0x000fea0003800000 */
.L_x_62:
        /* <DEDUP_REMOVED lines=12> */
.L_x_65:
[----:B------:R-:W-:Y:S05]  /*40e0*/  BSYNC B1 ;  /* 0x0000000000017941 */ /* 0x000fea0003800000 */
.L_x_64:
        /* <DEDUP_REMOVED lines=13> */
.L_x_67:
[----:B------:R-:W-:Y:S05]  /*41c0*/  BSYNC B1 ;  /* 0x0000000000017941 */ /* 0x000fea0003800000 */
.L_x_66:
        /* <DEDUP_REMOVED lines=13> */
.L_x_69:
[----:B------:R-:W-:Y:S05]  /*42a0*/  BSYNC B1 ;  /* 0x0000000000017941 */ /* 0x000fea0003800000 */
.L_x_68:
        /* <DEDUP_REMOVED lines=12> */
.L_x_71:
[----:B------:R-:W-:Y:S05]  /*4370*/  BSYNC B1 ;  /* 0x0000000000017941 */ /* 0x000fea0003800000 */
.L_x_70:
        /* <DEDUP_REMOVED lines=12> */
.L_x_73:
[----:B------:R-:W-:Y:S05]  /*4440*/  BSYNC B1 ;  /* 0x0000000000017941 */ /* 0x000fea0003800000 */
.L_x_72:
        /* <DEDUP_REMOVED lines=13> */
.L_x_75:
[----:B------:R-:W-:Y:S05]  /*4520*/  BSYNC B1 ;  /* 0x0000000000017941 */ /* 0x000fea0003800000 */
.L_x_74:
        /* <DEDUP_REMOVED lines=13> */
.L_x_77:
[----:B------:R-:W-:Y:S05]  /*4600*/  BSYNC B1 ;  /* 0x0000000000017941 */ /* 0x000fea0003800000 */
.L_x_76:
        /* <DEDUP_REMOVED lines=12> */
.L_x_79:
[----:B------:R-:W-:Y:S05]  /*46d0*/  BSYNC B1 ;  /* 0x0000000000017941 */ /* 0x000fea0003800000 */
.L_x_78:
        /* <DEDUP_REMOVED lines=12> */
.L_x_81:
[----:B------:R-:W-:Y:S05]  /*47a0*/  BSYNC B1 ;  /* 0x0000000000017941 */ /* 0x000fea0003800000 */
.L_x_80:
        /* <DEDUP_REMOVED lines=13> */
.L_x_83:
[----:B------:R-:W-:Y:S05]  /*4880*/  BSYNC B1 ;  /* 0x0000000000017941 */ /* 0x000fea0003800000 */
.L_x_82:
        /* <DEDUP_REMOVED lines=13> */
.L_x_85:
[----:B------:R-:W-:Y:S05]  /*4960*/  BSYNC B1 ;  /* 0x0000000000017941 */ /* 0x000fea0003800000 */
.L_x_84:
        /* <DEDUP_REMOVED lines=12> */
.L_x_87:
[----:B------:R-:W-:Y:S05]  /*4a30*/  BSYNC B1 ;  /* 0x0000000000017941 */ /* 0x000fea0003800000 */
.L_x_86:
        /* <DEDUP_REMOVED lines=12> */
.L_x_89:
[----:B------:R-:W-:Y:S05]  /*4b00*/  BSYNC B1 ;  /* 0x0000000000017941 */ /* 0x000fea0003800000 */
.L_x_88:
        /* <DEDUP_REMOVED lines=13> */
.L_x_91:
[----:B------:R-:W-:Y:S05]  /*4be0*/  BSYNC B1 ;  /* 0x0000000000017941 */ /* 0x000fea0003800000 */
.L_x_90:
        /* <DEDUP_REMOVED lines=13> */
.L_x_93:
[----:B------:R-:W-:Y:S05]  /*4cc0*/  BSYNC B1 ;  /* 0x0000000000017941 */ /* 0x000fea0003800000 */
.L_x_92:
        /* <DEDUP_REMOVED lines=12> */
.L_x_95:
[----:B------:R-:W-:Y:S05]  /*4d90*/  BSYNC B1 ;  /* 0x0000000000017941 */ /* 0x000fea0003800000 */
.L_x_94:
        /* <DEDUP_REMOVED lines=12> */
.L_x_97:
[----:B------:R-:W-:Y:S05]  /*4e60*/  BSYNC B1 ;  /* 0x0000000000017941 */ /* 0x000fea0003800000 */
.L_x_96:
        /* <DEDUP_REMOVED lines=13> */
.L_x_99:
[----:B------:R-:W-:Y:S05]  /*4f40*/  BSYNC B1 ;  /* 0x0000000000017941 */ /* 0x000fea0003800000 */
.L_x_98:
        /* <DEDUP_REMOVED lines=13> */
.L_x_101:
[----:B------:R-:W-:Y:S05]  /*5020*/  BSYNC B1 ;  /* 0x0000000000017941 */ /* 0x000fea0003800000 */
.L_x_100:
        /* <DEDUP_REMOVED lines=12> */
.L_x_103:
[----:B------:R-:W-:Y:S05]  /*50f0*/  BSYNC B1 ;  /* 0x0000000000017941 */ /* 0x000fea0003800000 */
.L_x_102:
        /* <DEDUP_REMOVED lines=12> */
.L_x_105:
[----:B------:R-:W-:Y:S05]  /*51c0*/  BSYNC B1 ;  /* 0x0000000000017941 */ /* 0x000fea0003800000 */
.L_x_104:
        /* <DEDUP_REMOVED lines=13> */
.L_x_107:
[----:B------:R-:W-:Y:S05]  /*52a0*/  BSYNC B1 ;  /* 0x0000000000017941 */ /* 0x000fea0003800000 */
.L_x_106:
        /* <DEDUP_REMOVED lines=13> */
.L_x_109:
[----:B------:R-:W-:Y:S05]  /*5380*/  BSYNC B1 ;  /* 0x0000000000017941 */ /* 0x000fea0003800000 */
.L_x_108:
        /* <DEDUP_REMOVED lines=12> */
.L_x_111:
[----:B------:R-:W-:Y:S05]  /*5450*/  BSYNC B1 ;  /* 0x0000000000017941 */ /* 0x000fea0003800000 */
.L_x_110:
        /* <DEDUP_REMOVED lines=12> */
.L_x_113:
[----:B------:R-:W-:Y:S05]  /*5520*/  BSYNC B1 ;  /* 0x0000000000017941 */ /* 0x000fea0003800000 */
.L_x_112:
        /* <DEDUP_REMOVED lines=13> */
.L_x_115:
[----:B------:R-:W-:Y:S05]  /*5600*/  BSYNC B1 ;  /* 0x0000000000017941 */ /* 0x000fea0003800000 */
.L_x_114:
        /* <DEDUP_REMOVED lines=13> */
.L_x_117:
[----:B------:R-:W-:Y:S05]  /*56e0*/  BSYNC B1 ;  /* 0x0000000000017941 */ /* 0x000fea0003800000 */
.L_x_116:
        /* <DEDUP_REMOVED lines=12> */
.L_x_119:
[----:B------:R-:W-:Y:S05]  /*57b0*/  BSYNC B1 ;  /* 0x0000000000017941 */ /* 0x000fea0003800000 */
.L_x_118:
        /* <DEDUP_REMOVED lines=12> */
.L_x_121:
[----:B------:R-:W-:Y:S05]  /*5880*/  BSYNC B1 ;  /* 0x0000000000017941 */ /* 0x000fea0003800000 */
.L_x_120:
        /* <DEDUP_REMOVED lines=13> */
.L_x_123:
[----:B------:R-:W-:Y:S05]  /*5960*/  BSYNC B1 ;  /* 0x0000000000017941 */ /* 0x000fea0003800000 */
.L_x_122:
        /* <DEDUP_REMOVED lines=13> */
.L_x_125:
[----:B------:R-:W-:Y:S05]  /*5a40*/  BSYNC B1 ;  /* 0x0000000000017941 */ /* 0x000fea0003800000 */
.L_x_124:
[----:B-----5:R-:W-:Y:S01]  /*5a50*/  LOP3.LUT R5, R5, 0xff, RZ, 0xc0, !PT ;  /* 0x000000ff05057812 */ /* 0x020fe200078ec0ff */
[----:B------:R-:W-:Y:S01]  /*5a60*/  BSSY B1, `(.L_x_126) ;  /* 0x000000b000017945 */ /* 0x000fe20003800000 */
[----:B------:R-:W-:Y:S02]  /*5a70*/  ISETP.LT.OR P0, PT, R29, 0x9, !P0 ;  /* 0x000000091d00780c */ /* 0x000fe40004701670 */
[----:B------:R-:W-:-:S05]  /*5a80*/  F2FP.F16.E4M3.UNPACK_B R5, R5 ;  /* 0x00000005ff05723e */ /* 0x000fca00020006ff */
[----:B------:R-:W-:-:S05]  /*5a90*/  HADD2.F32 R32, -RZ, R5.H0_H0 ;  /* 0x20000005ff207230 */ /* 0x000fca0000004100 */
[----:B------:R-:W-:-:S04]  /*5aa0*/  FMUL R5, R32, R7 ;  /* 0x0000000720057220 */ /* 0x000fc80000400000 */
[----:B------:R-:W-:-:S05]  /*5ab0*/  FFMA R5, R22, R6, R5 ;  /* 0x0000000616057223 */ /* 0x000fca0000000005 */
[----:B0-----:R-:W-:Y:S02]  /*5ac0*/  F2FP.SATFINITE.E4M3.F32.PACK_AB_MERGE_C R23, RZ, R5, RZ ;  /* 0x00000005ff17723e */ /* 0x001fe400048070ff */
[----:B------:R-:W-:-:S03]  /*5ad0*/  PRMT R5, RZ, 0x7610, R5 ;  /* 0x00007610ff057816 */ /* 0x000fc60000000005 */
[----:B------:R0:W-:Y:S01]  /*5ae0*/  @!P4 STG.E.U8 desc[UR30][R10.64+0x59], R23 ;  /* 0x000059170a00c986 */ /* 0x0001e2000c10111e */
[----:B------:R-:W-:Y:S05]  /*5af0*/  @P0 BRA `(.L_x_127) ;  /* 0x0000000000040947 */ /* 0x000fea0003800000 */
[----:B------:R0:W5:Y:S02]  /*5b00*/  LDG.E.U8 R5, desc[UR30][R26.64+0x58] ;  /* 0x0000581e1a057981 */ /* 0x000164000c1e1100 */
.L_x_127:
[----:B------:R-:W-:Y:S05]  /*5b10*/  BSYNC B1 ;  /* 0x0000000000017941 */ /* 0x000fea0003800000 */
.L_x_126:
        /* <DEDUP_REMOVED lines=12> */
.L_x_129:
[----:B------:R-:W-:Y:S05]  /*5be0*/  BSYNC B1 ;  /* 0x0000000000017941 */ /* 0x000fea0003800000 */
.L_x_128:
        /* <DEDUP_REMOVED lines=13> */
.L_x_131:
[----:B------:R-:W-:Y:S05]  /*5cc0*/  BSYNC B1 ;  /* 0x0000000000017941 */ /* 0x000fea0003800000 */
.L_x_130:
        /* <DEDUP_REMOVED lines=13> */
.L_x_133:
[----:B------:R-:W-:Y:S05]  /*5da0*/  BSYNC B1 ;  /* 0x0000000000017941 */ /* 0x000fea0003800000 */
.L_x_132:
        /* <DEDUP_REMOVED lines=12> */
.L_x_135:
[----:B------:R-:W-:Y:S05]  /*5e70*/  BSYNC B1 ;  /* 0x0000000000017941 */ /* 0x000fea0003800000 */
.L_x_134:
        /* <DEDUP_REMOVED lines=12> */
.L_x_137:
[----:B------:R-:W-:Y:S05]  /*5f40*/  BSYNC B1 ;  /* 0x0000000000017941 */ /* 0x000fea0003800000 */
.L_x_136:
        /* <DEDUP_REMOVED lines=13> */
.L_x_139:
[----:B------:R-:W-:Y:S05]  /*6020*/  BSYNC B1 ;  /* 0x0000000000017941 */ /* 0x000fea0003800000 */
.L_x_138:
        /* <DEDUP_REMOVED lines=13> */
.L_x_141:
[----:B------:R-:W-:Y:S05]  /*6100*/  BSYNC B1 ;  /* 0x0000000000017941 */ /* 0x000fea0003800000 */
.L_x_140:
        /* <DEDUP_REMOVED lines=12> */
.L_x_143:
[----:B------:R-:W-:Y:S05]  /*61d0*/  BSYNC B1 ;  /* 0x0000000000017941 */ /* 0x000fea0003800000 */
.L_x_142:
[----:B-----5:R-:W-:Y:S01]  /*61e0*/  LOP3.LUT R5, R5, 0xff, RZ, 0xc0, !PT ;  /* 0x000000ff05057812 */ /* 0x020fe200078ec0ff */
[----:B------:R-:W-:Y:S01]  /*61f0*/  BSSY B1, `(.L_x_144) ;  /* 0x000000b000017945 */ /* 0x000fe20003800000 */
[----:B------:R-:W-:Y:S02]  /*6200*/  ISETP.LT.OR P1, PT, R29, 0x9, !P1 ;  /* 0x000000091d00780c */ /* 0x000fe40004f21670 */
[----:B------:R-:W-:-:S05]  /*6210*/  F2FP.F16.E4M3.UNPACK_B R5, R5 ;  /* 0x00000005ff05723e */ /* 0x000fca00020006ff */
[----:B01----:R-:W-:Y:S01]  /*6220*/  HADD2.F32 R10, -RZ, R5.H0_H0 ;  /* 0x20000005ff0a7230 */ /* 0x003fe20000004100 */
[----:B------:R-:W-:-:S04]  /*6230*/  PRMT R5, RZ, 0x7610, R5 ;  /* 0x00007610ff057816 */ /* 0x000fc80000000005 */
[----:B------:R-:W-:-:S04]  /*6240*/  FMUL R10, R10, R7 ;  /* 0x000000070a0a7220 */ /* 0x000fc80000400000 */
[----:B------:R-:W-:-:S05]  /*6250*/  FFMA R10, R13, R6, R10 ;  /* 0x000000060d0a7223 */ /* 0x000fca000000000a */
[----:B------:R-:W-:-:S05]  /*6260*/  F2FP.SATFINITE.E4M3.F32.PACK_AB_MERGE_C R11, RZ, R10, RZ ;  /* 0x0000000aff0b723e */ /* 0x000fca00048070ff */
[----:B------:R0:W-:Y:S01]  /*6270*/  @!P0 STG.E.U8 desc[UR30][R8.64+0x68], R11 ;  /* 0x0000680b08008986 */ /* 0x0001e2000c10111e */
[----:B------:R-:W-:Y:S05]  /*6280*/  @P1 BRA `(.L_x_145) ;  /* 0x0000000000041947 */ /* 0x000fea0003800000 */
[----:B------:R1:W5:Y:S02]  /*6290*/  LDG.E.U8 R5, desc[UR30][R26.64+0x69] ;  /* 0x0000691e1a057981 */ /* 0x000364000c1e1100 */
.L_x_145:
[----:B------:R-:W-:Y:S05]  /*62a0*/  BSYNC B1 ;  /* 0x0000000000017941 */ /* 0x000fea0003800000 */
.L_x_144:
[----:B------:R-:W-:Y:S05]  /*62b0*/  @P1 BRA `(.L_x_146) ;  /* 0x0000001000101947 */ /* 0x000fea0003800000 */
[----:B-----5:R-:W-:-:S04]  /*62c0*/  LOP3.LUT R5, R5, 0xff, RZ, 0xc0, !PT ;  /* 0x000000ff05057812 */ /* 0x020fc800078ec0ff */
[----:B------:R-:W-:-:S05]  /*62d0*/  F2FP.F16.E4M3.UNPACK_B R5, R5 ;  /* 0x00000005ff05723e */ /* 0x000fca00020006ff */
[----:B------:R-:W-:-:S05]  /*62e0*/  HADD2.F32 R10, -RZ, R5.H0_H0 ;  /* 0x20000005ff0a7230 */ /* 0x000fca0000004100 */
[----:B------:R-:W-:-:S04]  /*62f0*/  FMUL R5, R10, R7 ;  /* 0x000000070a057220 */ /* 0x000fc80000400000 */
[----:B------:R-:W-:-:S05]  /*6300*/  FFMA R5, R12, R6, R5 ;  /* 0x000000060c057223 */ /* 0x000fca0000000005 */
[----:B------:R-:W-:-:S05]  /*6310*/  F2FP.SATFINITE.E4M3.F32.PACK_AB_MERGE_C R5, RZ, R5, RZ ;  /* 0x00000005ff05723e */ /* 0x000fca00048070ff */
[----:B------:R0:W-:Y:S01]  /*6320*/  STG.E.U8 desc[UR30][R8.64+0x69], R5 ;  /* 0x0000690508007986 */ /* 0x0001e2000c10111e */
[----:B------:R-:W-:Y:S05]  /*6330*/  BRA `(.L_x_146) ;  /* 0x0000000c00f07947 */ /* 0x000fea0003800000 */
.L_x_33:
[----:B------:R-:W-:Y:S01]  /*6340*/  ISETP.GE.AND P0, PT, R30, 0x2, PT ;  /* 0x000000021e00780c */ /* 0x000fe20003f06270 */
[-C--:B--2---:R-:W-:Y:S01]  /*6350*/  FMUL R122, R122, R6.reuse ;  /* 0x000000067a7a7220 */ /* 0x084fe20000400000 */
[----:B------:R-:W-:Y:S01]  /*6360*/  ISETP.GE.AND P1, PT, R30, 0x1, PT ;  /* 0x000000011e00780c */ /* 0x000fe20003f26270 */
[-C--:B------:R-:W-:Y:S01]  /*6370*/  FMUL R123, R123, R6.reuse ;  /* 0x000000067b7b7220 */ /* 0x080fe20000400000 */
[C---:B------:R-:W-:Y:S01]  /*6380*/  ISETP.LT.OR P4, PT, R29.reuse, 0x1, !P0 ;  /* 0x000000011d00780c */ /* 0x040fe20004781670 */
[-C--:B------:R-:W-:Y:S01]  /*6390*/  FMUL R120, R120, R6.reuse ;  /* 0x0000000678787220 */ /* 0x080fe20000400000 */
[----:B------:R-:W-:Y:S01]  /*63a0*/  ISETP.LT.OR P2, PT, R29, 0x1, !P1 ;  /* 0x000000011d00780c */ /* 0x000fe20004f41670 */
[----:B------:R-:W-:Y:S01]  /*63b0*/  FMUL R121, R121, R6 ;  /* 0x0000000679797220 */ /* 0x000fe20000400000 */
[----:B------:R-:W-:Y:S01]  /*63c0*/  F2FP.SATFINITE.E4M3.F32.PACK_AB_MERGE_C R5, RZ, R122, RZ ;  /* 0x0000007aff05723e */ /* 0x000fe200048070ff */
[-C--:B------:R-:W-:Y:S01]  /*63d0*/  FMUL R119, R119, R6.reuse ;  /* 0x0000000677777220 */ /* 0x080fe20000400000 */
[----:B------:R-:W-:Y:S01]  /*63e0*/  F2FP.SATFINITE.E4M3.F32.PACK_AB_MERGE_C R123, RZ, R123, RZ ;  /* 0x0000007bff7b723e */ /* 0x000fe200048070ff */
[-C--:B------:R-:W-:Y:S01]  /*63f0*/  FMUL R118, R118, R6.reuse ;  /* 0x0000000676767220 */ /* 0x080fe20000400000 */
[----:B------:R-:W-:Y:S01]  /*6400*/  ISETP.LT.OR P0, PT, R29, 0x9, !P0 ;  /* 0x000000091d00780c */ /* 0x000fe20004701670 */
[-C--:B------:R-:W-:Y:S01]  /*6410*/  FMUL R117, R117, R6.reuse ;  /* 0x0000000675757220 */ /* 0x080fe20000400000 */
[----:B------:R-:W-:Y:S01]  /*6420*/  ISETP.LT.OR P1, PT, R29, 0x9, !P1 ;  /* 0x000000091d00780c */ /* 0x000fe20004f21670 */
[-C--:B------:R-:W-:Y:S01]  /*6430*/  FMUL R116, R116, R6.reuse ;  /* 0x0000000674747220 */ /* 0x080fe20000400000 */
[----:B------:R-:W-:Y:S01]  /*6440*/  F2FP.SATFINITE.E4M3.F32.PACK_AB_MERGE_C R121, RZ, R121, RZ ;  /* 0x00000079ff79723e */ /* 0x000fe200048070ff */
[----:B------:R0:W-:Y:S01]  /*6450*/  @!P4 STG.E.U8 desc[UR30][R10.64+0x1], R5 ;  /* 0x000001050a00c986 */ /* 0x0001e2000c10111e */
[C---:B------:R-:W-:Y:S01]  /*6460*/  ISETP.GE.AND P4, PT, R30.reuse, 0x9, PT ;  /* 0x000000091e00780c */ /* 0x040fe20003f86270 */
[-C--:B------:R-:W-:Y:S01]  /*6470*/  FMUL R115, R115, R6.reuse ;  /* 0x0000000673737220 */ /* 0x080fe20000400000 */
[----:B------:R-:W-:Y:S01]  /*6480*/  F2FP.SATFINITE.E4M3.F32.PACK_AB_MERGE_C R119, RZ, R119, RZ ;  /* 0x00000077ff77723e */ /* 0x000fe200048070ff */
[----:B------:R-:W-:Y:S01]  /*6490*/  @!P2 STG.E.U8 desc[UR30][R10.64], R123 ;  /* 0x0000007b0a00a986 */ /* 0x000fe2000c10111e */
[----:B------:R-:W-:Y:S01]  /*64a0*/  ISETP.GE.AND P2, PT, R30, 0xa, PT ;  /* 0x0000000a1e00780c */ /* 0x000fe20003f46270 */
[-C--:B------:R-:W-:Y:S01]  /*64b0*/  FMUL R114, R114, R6.reuse ;  /* 0x0000000672727220 */ /* 0x080fe20000400000 */
[----:B------:R-:W-:Y:S01]  /*64c0*/  ISETP.LT.OR P5, PT, R29, 0x1, !P4 ;  /* 0x000000011d00780c */ /* 0x000fe200067a1670 */
[-C--:B------:R-:W-:Y:S01]  /*64d0*/  FMUL R113, R113, R6.reuse ;  /* 0x0000000671717220 */ /* 0x080fe20000400000 */
[C---:B------:R-:W-:Y:S01]  /*64e0*/  ISETP.LT.OR P6, PT, R29.reuse, 0x1, !P2 ;  /* 0x000000011d00780c */ /* 0x040fe200057c1670 */
[----:B------:R-:W-:Y:S01]  /*64f0*/  @!P1 STG.E.U8 desc[UR30][R8.64], R121 ;  /* 0x0000007908009986 */ /* 0x000fe2000c10111e */
[----:B------:R-:W-:Y:S01]  /*6500*/  ISETP.LT.OR P4, PT, R29, 0x9, !P4 ;  /* 0x000000091d00780c */ /* 0x000fe20006781670 */
[----:B------:R-:W-:Y:S01]  /*6510*/  FMUL R112, R112, R6 ;  /* 0x0000000670707220 */ /* 0x000fe20000400000 */
[----:B0-----:R-:W-:Y:S01]  /*6520*/  F2FP.SATFINITE.E4M3.F32.PACK_AB_MERGE_C R5, RZ, R120, RZ ;  /* 0x00000078ff05723e */ /* 0x001fe200048070ff */
[----:B------:R-:W-:Y:S01]  /*6530*/  FMUL R111, R111, R6 ;  /* 0x000000066f6f7220 */ /* 0x000fe20000400000 */
[----:B------:R-:W-:Y:S01]  /*6540*/  F2FP.SATFINITE.E4M3.F32.PACK_AB_MERGE_C R25, RZ, R118, RZ ;  /* 0x00000076ff19723e */ /* 0x000fe200048070ff */
[-C--:B------:R-:W-:Y:S01]  /*6550*/  FMUL R110, R110, R6.reuse ;  /* 0x000000066e6e7220 */ /* 0x080fe20000400000 */
[----:B------:R-:W-:Y:S01]  /*6560*/  ISETP.LT.OR P2, PT, R29, 0x9, !P2 ;  /* 0x000000091d00780c */ /* 0x000fe20005741670 */
[----:B------:R0:W-:Y:S01]  /*6570*/  @!P0 STG.E.U8 desc[UR30][R8.64+0x1], R5 ;  /* 0x0000010508008986 */ /* 0x0001e2000c10111e */
[C---:B------:R-:W-:Y:S01]  /*6580*/  ISETP.GE.AND P0, PT, R30.reuse, 0x11, PT ;  /* 0x000000111e00780c */ /* 0x040fe20003f06270 */
[-C--:B------:R-:W-:Y:S01]  /*6590*/  FMUL R109, R109, R6.reuse ;  /* 0x000000066d6d7220 */ /* 0x080fe20000400000 */
[----:B------:R-:W-:Y:S01]  /*65a0*/  ISETP.GE.AND P1, PT, R30, 0x12, PT ;  /* 0x000000121e00780c */ /* 0x000fe20003f26270 */
[----:B------:R-:W-:Y:S01]  /*65b0*/  @!P5 STG.E.U8 desc[UR30][R10.64+0x8], R119 ;  /* 0x000008770a00d986 */ /* 0x000fe2000c10111e */
[C---:B------:R-:W-:Y:S01]  /*65c0*/  ISETP.LT.OR P5, PT, R29.reuse, 0x1, !P0 ;  /* 0x000000011d00780c */ /* 0x040fe200047a1670 */
[-C--:B------:R-:W-:Y:S01]  /*65d0*/  FMUL R108, R108, R6.reuse ;  /* 0x000000066c6c7220 */ /* 0x080fe20000400000 */
[----:B------:R-:W-:Y:S01]  /*65e0*/  F2FP.SATFINITE.E4M3.F32.PACK_AB_MERGE_C R117, RZ, R117, RZ ;  /* 0x00000075ff75723e */ /* 0x000fe200048070ff */
[----:B------:R1:W-:Y:S01]  /*65f0*/  @!P6 STG.E.U8 desc[UR30][R10.64+0x9], R25 ;  /* 0x000009190a00e986 */ /* 0x0003e2000c10111e */
[----:B------:R-:W-:Y:S01]  /*6600*/  ISETP.LT.OR P6, PT, R29, 0x1, !P1 ;  /* 0x000000011d00780c */ /* 0x000fe20004fc1670 */
[----:B------:R-:W-:Y:S01]  /*6610*/  FMUL R107, R107, R6 ;  /* 0x000000066b6b7220 */ /* 0x000fe20000400000 */
[----:B------:R-:W-:Y:S01]  /*6620*/  F2FP.SATFINITE.E4M3.F32.PACK_AB_MERGE_C R115, RZ, R115, RZ ;  /* 0x00000073ff73723e */ /* 0x000fe200048070ff */
[----:B------:R-:W-:Y:S01]  /*6630*/  @!P4 STG.E.U8 desc[UR30][R8.64+0x8], R117 ;  /* 0x000008750800c986 */ /* 0x000fe2000c10111e */
[----:B0-----:R-:W-:Y:S01]  /*6640*/  F2FP.SATFINITE.E4M3.F32.PACK_AB_MERGE_C R5, RZ, R116, RZ ;  /* 0x00000074ff05723e */ /* 0x001fe200048070ff */
[-C--:B------:R-:W-:Y:S01]  /*6650*/  FMUL R106, R106, R6.reuse ;  /* 0x000000066a6a7220 */ /* 0x080fe20000400000 */
[----:B------:R-:W-:Y:S01]  /*6660*/  ISETP.GE.AND P4, PT, R30, 0x19, PT ;  /* 0x000000191e00780c */ /* 0x000fe20003f86270 */
[-C--:B------:R-:W-:Y:S01]  /*6670*/  FMUL R105, R105, R6.reuse ;  /* 0x0000000669697220 */ /* 0x080fe20000400000 */
[C---:B------:R-:W-:Y:S01]  /*6680*/  ISETP.LT.OR P0, PT, R29.reuse, 0x9, !P0 ;  /* 0x000000091d00780c */ /* 0x040fe20004701670 */
[----:B------:R0:W-:Y:S01]  /*6690*/  @!P2 STG.E.U8 desc[UR30][R8.64+0x9], R5 ;  /* 0x000009050800a986 */ /* 0x0001e2000c10111e */
[----:B------:R-:W-:Y:S01]  /*66a0*/  ISETP.LT.OR P1, PT, R29, 0x9, !P1 ;  /* 0x000000091d00780c */ /* 0x000fe20004f21670 */
[----:B------:R-:W-:Y:S01]  /*66b0*/  FMUL R104, R104, R6 ;  /* 0x0000000668687220 */ /* 0x000fe20000400000 */
[----:B-1----:R-:W-:Y:S01]  /*66c0*/  F2FP.SATFINITE.E4M3.F32.PACK_AB_MERGE_C R25, RZ, R114, RZ ;  /* 0x00000072ff19723e */ /* 0x002fe200048070ff */
[----:B------:R-:W-:Y:S01]  /*66d0*/  @!P5 STG.E.U8 desc[UR30][R10.64+0x10], R115 ;  /* 0x000010730a00d986 */ /* 0x000fe2000c10111e */
[----:B------:R-:W-:Y:S01]  /*66e0*/  ISETP.GE.AND P2, PT, R30, 0x1a, PT ;  /* 0x0000001a1e00780c */ /* 0x000fe20003f46270 */
[-C--:B------:R-:W-:Y:S01]  /*66f0*/  FMUL R103, R103, R6.reuse ;  /* 0x0000000667677220 */ /* 0x080fe20000400000 */
[C---:B------:R-:W-:Y:S01]  /*6700*/  ISETP.LT.OR P5, PT, R29.reuse, 0x1, !P4 ;  /* 0x000000011d00780c */ /* 0x040fe200067a1670 */
[----:B------:R1:W-:Y:S01]  /*6710*/  @!P6 STG.E.U8 desc[UR30][R10.64+0x11], R25 ;  /* 0x000011190a00e986 */ /* 0x0003e2000c10111e */
[----:B------:R-:W-:Y:S01]  /*6720*/  ISETP.LT.OR P6, PT, R29, 0x1, !P2 ;  /* 0x000000011d00780c */ /* 0x000fe200057c1670 */
[-C--:B------:R-:W-:Y:S01]  /*6730*/  FMUL R102, R102, R6.reuse ;  /* 0x0000000666667220 */ /* 0x080fe20000400000 */
[----:B------:R-:W-:Y:S01]  /*6740*/  F2FP.SATFINITE.E4M3.F32.PACK_AB_MERGE_C R113, RZ, R113, RZ ;  /* 0x00000071ff71723e */ /* 0x000fe200048070ff */
[----:B------:R-:W-:Y:S01]  /*6750*/  FMUL R101, R101, R6 ;  /* 0x0000000665657220 */ /* 0x000fe20000400000 */
[----:B0-----:R-:W-:Y:S01]  /*6760*/  F2FP.SATFINITE.E4M3.F32.PACK_AB_MERGE_C R5, RZ, R112, RZ ;  /* 0x00000070ff05723e */ /* 0x001fe200048070ff */
[-C--:B------:R-:W-:Y:S01]  /*6770*/  FMUL R100, R100, R6.reuse ;  /* 0x0000000664647220 */ /* 0x080fe20000400000 */
[----:B------:R-:W-:Y:S01]  /*6780*/  F2FP.SATFINITE.E4M3.F32.PACK_AB_MERGE_C R111, RZ, R111, RZ ;  /* 0x0000006fff6f723e */ /* 0x000fe200048070ff */
[----:B------:R-:W-:Y:S01]  /*6790*/  @!P0 STG.E.U8 desc[UR30][R8.64+0x10], R113 ;  /* 0x0000107108008986 */ /* 0x000fe2000c10111e */
[----:B------:R-:W-:Y:S01]  /*67a0*/  ISETP.GE.AND P0, PT, R30, 0x21, PT ;  /* 0x000000211e00780c */ /* 0x000fe20003f06270 */
[----:B------:R-:W-:Y:S01]  /*67b0*/  FMUL R99, R99, R6 ;  /* 0x0000000663637220 */ /* 0x000fe20000400000 */
[C---:B------:R-:W-:Y:S01]  /*67c0*/  ISETP.LT.OR P4, PT, R29.reuse, 0x9, !P4 ;  /* 0x000000091d00780c */ /* 0x040fe20006781670 */
[----:B------:R0:W-:Y:S01]  /*67d0*/  @!P1 STG.E.U8 desc[UR30][R8.64+0x11], R5 ;  /* 0x0000110508009986 */ /* 0x0001e2000c10111e */
[----:B-1----:R-:W-:Y:S01]  /*67e0*/  F2FP.SATFINITE.E4M3.F32.PACK_AB_MERGE_C R25, RZ, R110, RZ ;  /* 0x0000006eff19723e */ /* 0x002fe200048070ff */
[-C--:B------:R-:W-:Y:S01]  /*67f0*/  FMUL R98, R98, R6.reuse ;  /* 0x0000000662627220 */ /* 0x080fe20000400000 */
[----:B------:R-:W-:Y:S01]  /*6800*/  ISETP.LT.OR P2, PT, R29, 0x9, !P2 ;  /* 0x000000091d00780c */ /* 0x000fe20005741670 */
        /* <DEDUP_REMOVED lines=13> */
[----:B------:R-:W-:Y:S01]  /*68e0*/  ISETP.LT.OR P0, PT, R29, 0x9, !P0 ;  /* 0x000000091d00780c */ /* 0x000fe20004701670 */
[----:B------:R-:W-:Y:S01]  /*68f0*/  FMUL R93, R93, R6 ;  /* 0x000000065d5d7220 */ /* 0x000fe20000400000 */
[----:B------:R-:W-:Y:S01]  /*6900*/  ISETP.LT.OR P5, PT, R29, 0x9, !P5 ;  /* 0x000000091d00780c */ /* 0x000fe20006fa1670 */
[----:B------:R0:W-:Y:S01]  /*6910*/  @!P2 STG.E.U8 desc[UR30][R8.64+0x19], R5 ;  /* 0x000019050800a986 */ /* 0x0001e2000c10111e */
[----:B-1----:R-:W-:Y:S01]  /*6920*/  F2FP.SATFINITE.E4M3.F32.PACK_AB_MERGE_C R25, RZ, R106, RZ ;  /* 0x0000006aff19723e */ /* 0x002fe200048070ff */
[-C--:B------:R-:W-:Y:S01]  /*6930*/  FMUL R92, R92, R6.reuse ;  /* 0x000000065c5c7220 */ /* 0x080fe20000400000 */
[----:B------:R-:W-:Y:S01]  /*6940*/  F2FP.SATFINITE.E4M3.F32.PACK_AB_MERGE_C R105, RZ, R105, RZ ;  /* 0x00000069ff69723e */ /* 0x000fe200048070ff */
[----:B------:R-:W-:Y:S01]  /*6950*/  @!P1 STG.E.U8 desc[UR30][R10.64+0x20], R107 ;  /* 0x0000206b0a009986 */ /* 0x000fe2000c10111e */
[C---:B------:R-:W-:Y:S01]  /*6960*/  ISETP.GE.AND P1, PT, R30.reuse, 0x2a, PT ;  /* 0x0000002a1e00780c */ /* 0x040fe20003f26270 */
[-C--:B------:R-:W-:Y:S01]  /*6970*/  FMUL R91, R91, R6.reuse ;  /* 0x000000065b5b7220 */ /* 0x080fe20000400000 */
[----:B------:R-:W-:Y:S01]  /*6980*/  F2FP.SATFINITE.E4M3.F32.PACK_AB_MERGE_C R103, RZ, R103, RZ ;  /* 0x00000067ff67723e */ /* 0x000fe200048070ff */
[----:B------:R1:W-:Y:S01]  /*6990*/  @!P6 STG.E.U8 desc[UR30][R10.64+0x21], R25 ;  /* 0x000021190a00e986 */ /* 0x0003e2000c10111e */
[----:B------:R-:W-:Y:S01]  /*69a0*/  ISETP.GE.AND P6, PT, R30, 0x29, PT ;  /* 0x000000291e00780c */ /* 0x000fe20003fc6270 */
[-C--:B------:R-:W-:Y:S01]  /*69b0*/  FMUL R90, R90, R6.reuse ;  /* 0x000000065a5a7220 */ /* 0x080fe20000400000 */
[C---:B------:R-:W-:Y:S01]  /*69c0*/  ISETP.LT.OR P4, PT, R29.reuse, 0x1, !P1 ;  /* 0x000000011d00780c */ /* 0x040fe20004f81670 */
[----:B------:R-:W-:Y:S01]  /*69d0*/  @!P0 STG.E.U8 desc[UR30][R8.64+0x20], R105 ;  /* 0x0000206908008986 */ /* 0x000fe2000c10111e */
[----:B------:R-:W-:Y:S01]  /*69e0*/  ISETP.LT.OR P2, PT, R29, 0x1, !P6 ;  /* 0x000000011d00780c */ /* 0x000fe20007741670 */
[----:B------:R-:W-:Y:S01]  /*69f0*/  FMUL R89, R89, R6 ;  /* 0x0000000659597220 */ /* 0x000fe20000400000 */
[----:B0-----:R-:W-:Y:S01]  /*6a00*/  F2FP.SATFINITE.E4M3.F32.PACK_AB_MERGE_C R5, RZ, R104, RZ ;  /* 0x00000068ff05723e */ /* 0x001fe200048070ff */
[-C--:B------:R-:W-:Y:S01]  /*6a10*/  FMUL R88, R88, R6.reuse ;  /* 0x0000000658587220 */ /* 0x080fe20000400000 */
[C---:B------:R-:W-:Y:S01]  /*6a20*/  ISETP.LT.OR P0, PT, R29.reuse, 0x9, !P6 ;  /* 0x000000091d00780c */ /* 0x040fe20007701670 */
[----:B------:R-:W-:Y:S01]  /*6a30*/  FMUL R86, R86, R6 ;  /* 0x0000000656567220 */ /* 0x000fe20000400000 */
[----:B------:R-:W-:Y:S01]  /*6a40*/  ISETP.LT.OR P1, PT, R29, 0x9, !P1 ;  /* 0x000000091d00780c */ /* 0x000fe20004f21670 */
[----:B------:R0:W-:Y:S01]  /*6a50*/  @!P5 STG.E.U8 desc[UR30][R8.64+0x21], R5 ;  /* 0x000021050800d986 */ /* 0x0001e2000c10111e */
[----:B-1----:R-:W-:Y:S01]  /*6a60*/  F2FP.SATFINITE.E4M3.F32.PACK_AB_MERGE_C R25, RZ, R102, RZ ;  /* 0x00000066ff19723e */ /* 0x002fe200048070ff */
[-C--:B------:R-:W-:Y:S01]  /*6a70*/  FMUL R87, R87, R6.reuse ;  /* 0x0000000657577220 */ /* 0x080fe20000400000 */
[----:B------:R-:W-:Y:S01]  /*6a80*/  F2FP.SATFINITE.E4M3.F32.PACK_AB_MERGE_C R101, RZ, R101, RZ ;  /* 0x00000065ff65723e */ /* 0x000fe200048070ff */
        /* <DEDUP_REMOVED lines=12> */
[-C--:B------:R-:W-:Y:S01]  /*6b50*/  FMUL R83, R83, R6.reuse ;  /* 0x0000000653537220 */ /* 0x080fe20000400000 */
[----:B------:R-:W-:Y:S01]  /*6b60*/  ISETP.LT.OR P4, PT, R29, 0x9, !P4 ;  /* 0x000000091d00780c */ /* 0x000fe20006781670 */
[----:B------:R-:W-:Y:S01]  /*6b70*/  FMUL R81, R81, R6 ;  /* 0x0000000651517220 */ /* 0x000fe20000400000 */
[----:B0-----:R-:W-:Y:S01]  /*6b80*/  F2FP.SATFINITE.E4M3.F32.PACK_AB_MERGE_C R5, RZ, R100, RZ ;  /* 0x00000064ff05723e */ /* 0x001fe200048070ff */
[-C--:B------:R-:W-:Y:S01]  /*6b90*/  FMUL R80, R80, R6.reuse ;  /* 0x0000000650507220 */ /* 0x080fe20000400000 */
[----:B------:R-:W-:Y:S01]  /*6ba0*/  ISETP.GE.AND P0, PT, R30, 0x3a, PT ;  /* 0x0000003a1e00780c */ /* 0x000fe20003f06270 */
[----:B------:R-:W-:Y:S01]  /*6bb0*/  FMUL R22, R22, R6 ;  /* 0x0000000616167220 */ /* 0x000fe20000400000 */
[----:B-1----:R-:W-:Y:S01]  /*6bc0*/  F2FP.SATFINITE.E4M3.F32.PACK_AB_MERGE_C R25, RZ, R98, RZ ;  /* 0x00000062ff19723e */ /* 0x002fe200048070ff */
[----:B------:R0:W-:Y:S01]  /*6bd0*/  @!P1 STG.E.U8 desc[UR30][R8.64+0x29], R5 ;  /* 0x0000290508009986 */ /* 0x0001e2000c10111e */
[----:B------:R-:W-:Y:S01]  /*6be0*/  ISETP.GE.AND P1, PT, R30, 0x39, PT ;  /* 0x000000391e00780c */ /* 0x000fe20003f26270 */
[-C--:B------:R-:W-:Y:S01]  /*6bf0*/  FMUL R23, R23, R6.reuse ;  /* 0x0000000617177220 */ /* 0x080fe20000400000 */
[C---:B------:R-:W-:Y:S01]  /*6c00*/  ISETP.LT.OR P2, PT, R29.reuse, 0x9, !P2 ;  /* 0x000000091d00780c */ /* 0x040fe20005741670 */
[----:B------:R-:W-:Y:S01]  /*6c10*/  @!P5 STG.E.U8 desc[UR30][R10.64+0x30], R99 ;  /* 0x000030630a00d986 */ /* 0x000fe2000c10111e */
[----:B------:R-:W-:Y:S01]  /*6c20*/  ISETP.LT.OR P5, PT, R29, 0x1, !P0 ;  /* 0x000000011d00780c */ /* 0x000fe200047a1670 */
[-C--:B------:R-:W-:Y:S01]  /*6c30*/  FMUL R21, R21, R6.reuse ;  /* 0x0000000615157220 */ /* 0x080fe20000400000 */
[----:B------:R-:W-:Y:S01]  /*6c40*/  F2FP.SATFINITE.E4M3.F32.PACK_AB_MERGE_C R95, RZ, R95, RZ ;  /* 0x0000005fff5f723e */ /* 0x000fe200048070ff */
[----:B------:R1:W-:Y:S01]  /*6c50*/  @!P6 STG.E.U8 desc[UR30][R10.64+0x31], R25 ;  /* 0x000031190a00e986 */ /* 0x0003e2000c10111e */
[----:B------:R-:W-:Y:S01]  /*6c60*/  F2FP.SATFINITE.E4M3.F32.PACK_AB_MERGE_C R93, RZ, R93, RZ ;  /* 0x0000005dff5d723e */ /* 0x000fe200048070ff */
        /* <DEDUP_REMOVED lines=8> */
[----:B------:R-:W-:Y:S01]  /*6cf0*/  FMUL R17, R17, R6 ;  /* 0x0000000611117220 */ /* 0x000fe20000400000 */
[----:B------:R-:W-:Y:S01]  /*6d00*/  F2FP.SATFINITE.E4M3.F32.PACK_AB_MERGE_C R27, RZ, R92, RZ ;  /* 0x0000005cff1b723e */ /* 0x000fe200048070ff */
[----:B------:R-:W-:Y:S01]  /*6d10*/  FMUL R16, R16, R6 ;  /* 0x0000000610107220 */ /* 0x000fe20000400000 */
[----:B-1----:R-:W-:Y:S01]  /*6d20*/  F2FP.SATFINITE.E4M3.F32.PACK_AB_MERGE_C R25, RZ, R94, RZ ;  /* 0x0000005eff19723e */ /* 0x002fe200048070ff */
[----:B------:R0:W-:Y:S01]  /*6d30*/  @!P2 STG.E.U8 desc[UR30][R8.64+0x31], R5 ;  /* 0x000031050800a986 */ /* 0x0001e2000c10111e */
[----:B------:R-:W-:Y:S01]  /*6d40*/  ISETP.GE.AND P2, PT, R30, 0x41, PT ;  /* 0x000000411e00780c */ /* 0x000fe20003f46270 */
[-C--:B------:R-:W-:Y:S01]  /*6d50*/  FMUL R15, R15, R6.reuse ;  /* 0x000000060f0f7220 */ /* 0x080fe20000400000 */
[----:B------:R-:W-:Y:S01]  /*6d60*/  F2FP.SATFINITE.E4M3.F32.PACK_AB_MERGE_C R91, RZ, R91, RZ ;  /* 0x0000005bff5b723e */ /* 0x000fe200048070ff */
[----:B------:R-:W-:Y:S01]  /*6d70*/  @!P4 STG.E.U8 desc[UR30][R10.64+0x38], R95 ;  /* 0x0000385f0a00c986 */ /* 0x000fe2000c10111e */
[C---:B------:R-:W-:Y:S01]  /*6d80*/  ISETP.LT.OR P4, PT, R29.reuse, 0x1, !P2 ;  /* 0x000000011d00780c */ /* 0x040fe20005781670 */
[-C--:B------:R-:W-:Y:S01]  /*6d90*/  FMUL R14, R14, R6.reuse ;  /* 0x000000060e0e7220 */ /* 0x080fe20000400000 */
[----:B------:R-:W-:Y:S01]  /*6da0*/  ISETP.LT.OR P2, PT, R29, 0x9, !P2 ;  /* 0x000000091d00780c */ /* 0x000fe20005741670 */
[----:B------:R1:W-:Y:S01]  /*6db0*/  @!P5 STG.E.U8 desc[UR30][R10.64+0x39], R25 ;  /* 0x000039190a00d986 */ /* 0x0003e2000c10111e */
[----:B------:R-:W-:Y:S01]  /*6dc0*/  F2FP.SATFINITE.E4M3.F32.PACK_AB_MERGE_C R89, RZ, R89, RZ ;  /* 0x00000059ff59723e */ /* 0x000fe200048070ff */
[-C--:B------:R-:W-:Y:S01]  /*6dd0*/  FMUL R13, R13, R6.reuse ;  /* 0x000000060d0d7220 */ /* 0x080fe20000400000 */
[----:B------:R-:W-:Y:S01]  /*6de0*/  F2FP.SATFINITE.E4M3.F32.PACK_AB_MERGE_C R87, RZ, R87, RZ ;  /* 0x00000057ff57723e */ /* 0x000fe200048070ff */
[----:B------:R-:W-:Y:S01]  /*6df0*/  @!P1 STG.E.U8 desc[UR30][R8.64+0x38], R93 ;  /* 0x0000385d08009986 */ /* 0x000fe2000c10111e */
[----:B------:R-:W-:Y:S01]  /*6e00*/  ISETP.GE.AND P1, PT, R30, 0x42, PT ;  /* 0x000000421e00780c */ /* 0x000fe20003f26270 */
[----:B------:R-:W-:Y:S01]  /*6e10*/  FMUL R12, R12, R6 ;  /* 0x000000060c0c7220 */ /* 0x000fe20000400000 */
[----:B0-----:R-:W-:Y:S01]  /*6e20*/  F2FP.SATFINITE.E4M3.F32.PACK_AB_MERGE_C R5, RZ, R90, RZ ;  /* 0x0000005aff05723e */ /* 0x001fe200048070ff */
[----:B------:R0:W-:Y:S01]  /*6e30*/  @!P0 STG.E.U8 desc[UR30][R8.64+0x39], R27 ;  /* 0x0000391b08008986 */ /* 0x0001e2000c10111e */
[----:B------:R-:W-:-:S02]  /*6e40*/  ISETP.LT.OR P5, PT, R29, 0x1, !P1 ;  /* 0x000000011d00780c */ /* 0x000fc40004fa1670 */
[C---:B------:R-:W-:Y:S01]  /*6e50*/  ISETP.LT.OR P1, PT, R29.reuse, 0x9, !P1 ;  /* 0x000000091d00780c */ /* 0x040fe20004f21670 */
[----:B------:R-:W-:Y:S01]  /*6e60*/  @!P4 STG.E.U8 desc[UR30][R10.64+0x40], R91 ;  /* 0x0000405b0a00c986 */ /* 0x000fe2000c10111e */
[C---:B------:R-:W-:Y:S02]  /*6e70*/  ISETP.GE.AND P4, PT, R30.reuse, 0x4a, PT ;  /* 0x0000004a1e00780c */ /* 0x040fe40003f86270 */
[----:B------:R-:W-:Y:S02]  /*6e80*/  ISETP.GE.AND P0, PT, R30, 0x49, PT ;  /* 0x000000491e00780c */ /* 0x000fe40003f06270 */
[----:B-1----:R-:W-:Y:S02]  /*6e90*/  F2FP.SATFINITE.E4M3.F32.PACK_AB_MERGE_C R25, RZ, R88, RZ ;  /* 0x00000058ff19723e */ /* 0x002fe400048070ff */
[C---:B------:R-:W-:Y:S02]  /*6ea0*/  ISETP.LT.OR P6, PT, R29.reuse, 0x1, !P0 ;  /* 0x000000011d00780c */ /* 0x040fe400047c1670 */
[C---:B------:R-:W-:Y:S01]  /*6eb0*/  ISETP.LT.OR P0, PT, R29.reuse, 0x9, !P0 ;  /* 0x000000091d00780c */ /* 0x040fe20004701670 */
[----:B------:R1:W-:Y:S01]  /*6ec0*/  @!P5 STG.E.U8 desc[UR30][R10.64+0x41], R5 ;  /* 0x000041050a00d986 */ /* 0x0003e2000c10111e */
[----:B------:R-:W-:-:S02]  /*6ed0*/  ISETP.LT.OR P5, PT, R29, 0x9, !P4 ;  /* 0x000000091d00780c */ /* 0x000fc400067a1670 */
[----:B------:R-:W-:Y:S01]  /*6ee0*/  F2FP.SATFINITE.E4M3.F32.PACK_AB_MERGE_C R85, RZ, R85, RZ ;  /* 0x00000055ff55723e */ /* 0x000fe200048070ff */
[----:B------:R-:W-:Y:S01]  /*6ef0*/  @!P2 STG.E.U8 desc[UR30][R8.64+0x40], R89 ;  /* 0x000040590800a986 */ /* 0x000fe2000c10111e */
[----:B------:R-:W-:Y:S02]  /*6f00*/  ISETP.LT.OR P2, PT, R29, 0x1, !P4 ;  /* 0x000000011d00780c */ /* 0x000fe40006741670 */
[C---:B------:R-:W-:Y:S01]  /*6f10*/  ISETP.GE.AND P4, PT, R30.reuse, 0x52, PT ;  /* 0x000000521e00780c */ /* 0x040fe20003f86270 */
[----:B------:R2:W-:Y:S01]  /*6f20*/  @!P1 STG.E.U8 desc[UR30][R8.64+0x41], R25 ;  /* 0x0000411908009986 */ /* 0x0005e2000c10111e */
[----:B------:R-:W-:Y:S02]  /*6f30*/  ISETP.GE.AND P1, PT, R30, 0x51, PT ;  /* 0x000000511e00780c */ /* 0x000fe40003f26270 */
[----:B0-----:R-:W-:Y:S01]  /*6f40*/  F2FP.SATFINITE.E4M3.F32.PACK_AB_MERGE_C R27, RZ, R82, RZ ;  /* 0x00000052ff1b723e */ /* 0x001fe200048070ff */
[----:B------:R-:W-:Y:S01]  /*6f50*/  @!P6 STG.E.U8 desc[UR30][R10.64+0x48], R87 ;  /* 0x000048570a00e986 */ /* 0x000fe2000c10111e */
[----:B-1----:R-:W-:-:S02]  /*6f60*/  F2FP.SATFINITE.E4M3.F32.PACK_AB_MERGE_C R5, RZ, R86, RZ ;  /* 0x00000056ff05723e */ /* 0x002fc400048070ff */
[C---:B------:R-:W-:Y:S02]  /*6f70*/  ISETP.LT.OR P6, PT, R29.reuse, 0x1, !P1 ;  /* 0x000000011d00780c */ /* 0x040fe40004fc1670 */
[----:B------:R-:W-:Y:S01]  /*6f80*/  F2FP.SATFINITE.E4M3.F32.PACK_AB_MERGE_C R83, RZ, R83, RZ ;  /* 0x00000053ff53723e */ /* 0x000fe200048070ff */
[----:B------:R0:W-:Y:S01]  /*6f90*/  @!P2 STG.E.U8 desc[UR30][R10.64+0x49], R5 ;  /* 0x000049050a00a986 */ /* 0x0001e2000c10111e */
[C---:B------:R-:W-:Y:S02]  /*6fa0*/  ISETP.LT.OR P2, PT, R29.reuse, 0x1, !P4 ;  /* 0x000000011d00780c */ /* 0x040fe40006741670 */
[----:B--2---:R-:W-:Y:S01]  /*6fb0*/  F2FP.SATFINITE.E4M3.F32.PACK_AB_MERGE_C R25, RZ, R84, RZ ;  /* 0x00000054ff19723e */ /* 0x004fe200048070ff */
[----:B------:R-:W-:Y:S01]  /*6fc0*/  @!P0 STG.E.U8 desc[UR30][R8.64+0x48], R85 ;  /* 0x0000485508008986 */ /* 0x000fe2000c10111e */
[C---:B------:R-:W-:Y:S02]  /*6fd0*/  ISETP.LT.OR P1, PT, R29.reuse, 0x9, !P1 ;  /* 0x000000091d00780c */ /* 0x040fe40004f21670 */
[----:B------:R-:W-:Y:S01]  /*6fe0*/  ISETP.GE.AND P0, PT, R30, 0x59, PT ;  /* 0x000000591e00780c */ /* 0x000fe20003f06270 */
[----:B------:R1:W-:Y:S01]  /*6ff0*/  @!P5 STG.E.U8 desc[UR30][R8.64+0x49], R25 ;  /* 0x000049190800d986 */ /* 0x0003e2000c10111e */
[----:B------:R-:W-:-:S02]  /*7000*/  ISETP.LT.OR P5, PT, R29, 0x9, !P4 ;  /* 0x000000091d00780c */ /* 0x000fc400067a1670 */
[----:B------:R-:W-:Y:S01]  /*7010*/  ISETP.GE.AND P4, PT, R30, 0x5a, PT ;  /* 0x0000005a1e00780c */ /* 0x000fe20003f86270 */
[----:B------:R-:W-:Y:S01]  /*7020*/  @!P6 STG.E.U8 desc[UR30][R10.64+0x50], R83 ;  /* 0x000050530a00e986 */ /* 0x000fe2000c10111e */
[C---:B------:R-:W-:Y:S02]  /*7030*/  ISETP.LT.OR P6, PT, R29.reuse, 0x1, !P0 ;  /* 0x000000011d00780c */ /* 0x040fe400047c1670 */
[----:B------:R-:W-:Y:S01]  /*7040*/  F2FP.SATFINITE.E4M3.F32.PACK_AB_MERGE_C R81, RZ, R81, RZ ;  /* 0x00000051ff51723e */ /* 0x000fe200048070ff */
[----:B------:R-:W-:Y:S01]  /*7050*/  @!P2 STG.E.U8 desc[UR30][R10.64+0x51], R27 ;  /* 0x0000511b0a00a986 */ /* 0x000fe2000c10111e */
[----:B------:R-:W-:Y:S02]  /*7060*/  ISETP.LT.OR P2, PT, R29, 0x1, !P4 ;  /* 0x000000011d00780c */ /* 0x000fe40006741670 */
[----:B0-----:R-:W-:Y:S01]  /*7070*/  F2FP.SATFINITE.E4M3.F32.PACK_AB_MERGE_C R5, RZ, R80, RZ ;  /* 0x00000050ff05723e */ /* 0x001fe200048070ff */
[----:B------:R-:W-:Y:S01]  /*7080*/  @!P1 STG.E.U8 desc[UR30][R8.64+0x50], R81 ;  /* 0x0000505108009986 */ /* 0x000fe2000c10111e */
[----:B-1----:R-:W-:-:S02]  /*7090*/  F2FP.SATFINITE.E4M3.F32.PACK_AB_MERGE_C R25, RZ, R22, RZ ;  /* 0x00000016ff19723e */ /* 0x002fc400048070ff */
[----:B------:R-:W-:Y:S01]  /*70a0*/  F2FP.SATFINITE.E4M3.F32.PACK_AB_MERGE_C R23, RZ, R23, RZ ;  /* 0x00000017ff17723e */ /* 0x000fe200048070ff */
[----:B------:R0:W-:Y:S01]  /*70b0*/  @!P5 STG.E.U8 desc[UR30][R8.64+0x51], R5 ;  /* 0x000051050800d986 */ /* 0x0001e2000c10111e */
[C---:B------:R-:W-:Y:S02]  /*70c0*/  ISETP.LT.OR P1, PT, R29.reuse, 0x9, !P0 ;  /* 0x000000091d00780c */ /* 0x040fe40004721670 */
[----:B------:R-:W-:Y:S01]  /*70d0*/  ISETP.LT.OR P4, PT, R29, 0x9, !P4 ;  /* 0x000000091d00780c */ /* 0x000fe20006781670 */
[----:B------:R1:W-:Y:S01]  /*70e0*/  @!P6 STG.E.U8 desc[UR30][R10.64+0x58], R23 ;  /* 0x000058170a00e986 */ /* 0x0003e2000c10111e */
[C---:B------:R-:W-:Y:S02]  /*70f0*/  ISETP.GE.AND P0, PT, R30.reuse, 0x62, PT ;  /* 0x000000621e00780c */ /* 0x040fe40003f06270 */
[----:B------:R-:W-:Y:S01]  /*7100*/  F2FP.SATFINITE.E4M3.F32.PACK_AB_MERGE_C R21, RZ, R21, RZ ;  /* 0x00000015ff15723e */ /* 0x000fe200048070ff */
[----:B------:R-:W-:Y:S01]  /*7110*/  @!P2 STG.E.U8 desc[UR30][R10.64+0x59], R25 ;  /* 0x000059190a00a986 */ /* 0x000fe2000c10111e */
[----:B------:R-:W-:-:S02]  /*7120*/  ISETP.GE.AND P2, PT, R30, 0x61, PT ;  /* 0x000000611e00780c */ /* 0x000fc40003f46270 */
[C---:B------:R-:W-:Y:S02]  /*7130*/  ISETP.LT.OR P6, PT, R29.reuse, 0x1, !P0 ;  /* 0x000000011d00780c */ /* 0x040fe400047c1670 */
[C---:B------:R-:W-:Y:S01]  /*7140*/  ISETP.LT.OR P5, PT, R29.reuse, 0x1, !P2 ;  /* 0x000000011d00780c */ /* 0x040fe200057a1670 */
[----:B------:R-:W-:Y:S01]  /*7150*/  @!P1 STG.E.U8 desc[UR30][R8.64+0x58], R21 ;  /* 0x0000581508009986 */ /* 0x000fe2000c10111e */
[----:B0-----:R-:W-:Y:S02]  /*7160*/  F2FP.SATFINITE.E4M3.F32.PACK_AB_MERGE_C R5, RZ, R20, RZ ;  /* 0x00000014ff05723e */ /* 0x001fe400048070ff */
[----:B------:R-:W-:Y:S02]  /*7170*/  F2FP.SATFINITE.E4M3.F32.PACK_AB_MERGE_C R19, RZ, R19, RZ ;  /* 0x00000013ff13723e */ /* 0x000fe400048070ff */
[----:B-1----:R-:W-:Y:S01]  /*7180*/  F2FP.SATFINITE.E4M3.F32.PACK_AB_MERGE_C R23, RZ, R18, RZ ;  /* 0x00000012ff17723e */ /* 0x002fe200048070ff */
[----:B------:R0:W-:Y:S01]  /*7190*/  @!P4 STG.E.U8 desc[UR30][R8.64+0x59], R5 ;  /* 0x000059050800c986 */ /* 0x0001e2000c10111e */
[----:B------:R-:W-:-:S02]  /*71a0*/  ISETP.LT.OR P1, PT, R29, 0x9, !P2 ;  /* 0x000000091d00780c */ /* 0x000fc40005721670 */
[C---:B------:R-:W-:Y:S01]  /*71b0*/  ISETP.GE.AND P4, PT, R30.reuse, 0x69, PT ;  /* 0x000000691e00780c */ /* 0x040fe20003f86270 */
[----:B------:R-:W-:Y:S01]  /*71c0*/  @!P6 STG.E.U8 desc[UR30][R10.64+0x61], R23 ;  /* 0x000061170a00e986 */ /* 0x000fe2000c10111e */
[----:B------:R-:W-:Y:S02]  /*71d0*/  ISETP.GE.AND P2, PT, R30, 0x6a, PT ;  /* 0x0000006a1e00780c */ /* 0x000fe40003f46270 */
[C---:B------:R-:W-:Y:S01]  /*71e0*/  ISETP.LT.OR P0, PT, R29.reuse, 0x9, !P0 ;  /* 0x000000091d00780c */ /* 0x040fe20004701670 */
[----:B------:R1:W-:Y:S01]  /*71f0*/  @!P5 STG.E.U8 desc[UR30][R10.64+0x60], R19 ;  /* 0x000060130a00d986 */ /* 0x0003e2000c10111e */
[C---:B------:R-:W-:Y:S02]  /*7200*/  ISETP.LT.OR P5, PT, R29.reuse, 0x1, !P4 ;  /* 0x000000011d00780c */ /* 0x040fe400067a1670 */
[C---:B------:R-:W-:Y:S02]  /*7210*/  ISETP.LT.OR P6, PT, R29.reuse, 0x1, !P2 ;  /* 0x000000011d00780c */ /* 0x040fe400057c1670 */
[----:B------:R-:W-:-:S02]  /*7220*/  ISETP.LT.OR P4, PT, R29, 0x9, !P4 ;  /* 0x000000091d00780c */ /* 0x000fc40006781670 */
[----:B------:R-:W-:Y:S02]  /*7230*/  ISETP.LT.OR P2, PT, R29, 0x9, !P2 ;  /* 0x000000091d00780c */ /* 0x000fe40005741670 */
[----:B------:R-:W-:Y:S02]  /*7240*/  F2FP.SATFINITE.E4M3.F32.PACK_AB_MERGE_C R17, RZ, R17, RZ ;  /* 0x00000011ff11723e */ /* 0x000fe400048070ff */
[----:B0-----:R-:W-:Y:S02]  /*7250*/  F2FP.SATFINITE.E4M3.F32.PACK_AB_MERGE_C R5, RZ, R16, RZ ;  /* 0x00000010ff05723e */ /* 0x001fe400048070ff */
[----:B------:R-:W-:Y:S01]  /*7260*/  F2FP.SATFINITE.E4M3.F32.PACK_AB_MERGE_C R15, RZ, R15, RZ ;  /* 0x0000000fff0f723e */ /* 0x000fe200048070ff */
[----:B------:R0:W-:Y:S01]  /*7270*/  @!P1 STG.E.U8 desc[UR30][R8.64+0x60], R17 ;  /* 0x0000601108009986 */ /* 0x0001e2000c10111e */
[----:B-1----:R-:W-:Y:S02]  /*7280*/  F2FP.SATFINITE.E4M3.F32.PACK_AB_MERGE_C R19, RZ, R14, RZ ;  /* 0x0000000eff13723e */ /* 0x002fe400048070ff */
[----:B------:R-:W-:Y:S01]  /*7290*/  F2FP.SATFINITE.E4M3.F32.PACK_AB_MERGE_C R13, RZ, R13, RZ ;  /* 0x0000000dff0d723e */ /* 0x000fe200048070ff */
[----:B------:R0:W-:Y:S01]  /*72a0*/  @!P0 STG.E.U8 desc[UR30][R8.64+0x61], R5 ;  /* 0x0000610508008986 */ /* 0x0001e2000c10111e */
[----:B------:R-:W-:-:S03]  /*72b0*/  F2FP.SATFINITE.E4M3.F32.PACK_AB_MERGE_C R21, RZ, R12, RZ ;  /* 0x0000000cff15723e */ /* 0x000fc600048070ff */
[----:B------:R0:W-:Y:S04]  /*72c0*/  @!P5 STG.E.U8 desc[UR30][R10.64+0x68], R15 ;  /* 0x0000680f0a00d986 */ /* 0x0001e8000c10111e */
[----:B------:R0:W-:Y:S04]  /*72d0*/  @!P6 STG.E.U8 desc[UR30][R10.64+0x69], R19 ;  /* 0x000069130a00e986 */ /* 0x0001e8000c10111e */
[----:B------:R0:W-:Y:S04]  /*72e0*/  @!P4 STG.E.U8 desc[UR30][R8.64+0x68], R13 ;  /* 0x0000680d0800c986 */ /* 0x0001e8000c10111e */
[----:B------:R0:W-:Y:S02]  /*72f0*/  @!P2 STG.E.U8 desc[UR30][R8.64+0x69], R21 ;  /* 0x000069150800a986 */ /* 0x0001e4000c10111e */
.L_x_146:
[----:B------:R-:W-:Y:S05]  /*7300*/  BSYNC B0 ;  /* 0x0000000000007941 */ /* 0x000fea0003800000 */
.L_x_32:
[----:B------:R-:W-:Y:S01]  /*7310*/  ULDC UR6, c[0x0][0xc] ;  /* 0x0000030000067ab9 */ /* 0x000fe20000000800 */
[----:B------:R-:W-:Y:S01]  /*7320*/  ULDC UR7, c[0x0][0x10] ;  /* 0x0000040000077ab9 */ /* 0x000fe20000000800 */
[----:B0----5:R-:W0:Y:S01]  /*7330*/  LDC R5, c[0x0][0x14] ;  /* 0x00000500ff057b82 */ /* 0x021e220000000800 */
[----:B------:R-:W-:Y:S01]  /*7340*/  UIMAD.WIDE.U32 UR6, UR6, UR7, URZ ;  /* 0x00000007060672a5 */ /* 0x000fe2000f8e003f */
[----:B----4-:R-:W-:Y:S01]  /*7350*/  PRMT R8, RZ, 0x7610, R8 ;  /* 0x00007610ff087816 */ /* 0x010fe20000000008 */
[----:B------:R-:W-:-:S04]  /*7360*/  IMAD.MOV.U32 R10, RZ, RZ, -0x1 ;  /* 0xffffffffff0a7424 */ /* 0x000fc800078e00ff */
[----:B0-----:R-:W-:-:S04]  /*7370*/  IMAD.WIDE.U32 R2, R5, UR6, R2 ;  /* 0x0000000605027c25 */ /* 0x001fc8000f8e0002 */
[----:B------:R-:W-:Y:S01]  /*7380*/  IMAD R5, R5, UR7, RZ ;  /* 0x0000000705057c24 */ /* 0x000fe2000f8e02ff */
[----:B------:R-:W-:Y:S02]  /*7390*/  ULDC.64 UR6, c[0x0][0x650] ;  /* 0x0001940000067ab9 */ /* 0x000fe40000000a00 */
[----:B------:R-:W-:Y:S01]  /*73a0*/  ISETP.GE.U32.AND P0, PT, R2, UR6, PT ;  /* 0x0000000602007c0c */ /* 0x000fe2000bf06070 */
[----:B------:R-:W-:Y:S02]  /*73b0*/  IMAD.IADD R3, R3, 0x1, R5 ;  /* 0x0000000103037824 */ /* 0x000fe400078e0205 */
[----:B------:R-:W-:-:S03]  /*73c0*/  IMAD.MOV.U32 R5, RZ, RZ, -0x1 ;  /* 0xffffffffff057424 */ /* 0x000fc600078e00ff */
[----:B------:R-:W-:-:S13]  /*73d0*/  ISETP.GE.U32.AND.EX P0, PT, R3, UR7, PT, P0 ;  /* 0x0000000703007c0c */ /* 0x000fda000bf06100 */
[----:B------:R-:W-:Y:S05]  /*73e0*/  @P0 BRA `(.L_x_147) ;  /* 0x0000000400600947 */ /* 0x000fea0003800000 */
[----:B------:R-:W0:Y:S01]  /*73f0*/  S2R R20, SR_CTAID.X ;  /* 0x0000000000147919 */ /* 0x000e220000002500 */
[----:B------:R-:W4:Y:S01]  /*7400*/  LDC.64 R14, c[0x0][0x628] ;  /* 0x00018a00ff0e7b82 */ /* 0x000f220000000a00 */
[----:B------:R-:W-:Y:S01]  /*7410*/  ULDC UR6, c[0x0][0x150] ;  /* 0x0000540000067ab9 */ /* 0x000fe20000000800 */
[----:B------:R-:W-:Y:S01]  /*7420*/  IMAD.MOV.U32 R12, RZ, RZ, R2 ;  /* 0x000000ffff0c7224 */ /* 0x000fe200078e0002 */
[----:B------:R-:W0:Y:S01]  /*7430*/  S2R R22, SR_CTAID.Y ;  /* 0x0000000000167919 */ /* 0x000e220000002600 */
[----:B------:R-:W-:-:S04]  /*7440*/  IMAD.MOV.U32 R13, RZ, RZ, R3 ;  /* 0x000000ffff0d7224 */ /* 0x000fc800078e0003 */
[----:B------:R-:W1:Y:S08]  /*7450*/  LDC R23, c[0x0][0x144] ;  /* 0x00005100ff177b82 */ /* 0x000e700000000800 */
[----:B------:R-:W1:Y:S08]  /*7460*/  LDC R16, c[0x0][0x630] ;  /* 0x00018c00ff107b82 */ /* 0x000e700000000800 */
[----:B------:R-:W1:Y:S01]  /*7470*/  LDC.64 R18, c[0x0][0x620] ;  /* 0x00018800ff127b82 */ /* 0x000e620000000a00 */
[----:B----4-:R-:W-:-:S04]  /*7480*/  ISETP.NE.U32.AND P0, PT, R14, RZ, PT ;  /* 0x000000ff0e00720c */ /* 0x010fc80003f05070 */
[----:B------:R-:W-:Y:S02]  /*7490*/  ISETP.NE.AND.EX P0, PT, R15, RZ, PT, P0 ;  /* 0x000000ff0f00720c */ /* 0x000fe40003f05300 */
[----:B0-----:R-:W-:-:S05]  /*74a0*/  I2FP.F32.U32 R5, R20 ;  /* 0x0000001400057245 */ /* 0x001fca0000201000 */
[----:B------:R-:W-:-:S04]  /*74b0*/  FMUL R5, R5, UR6 ;  /* 0x0000000605057c20 */ /* 0x000fc80008400000 */
[----:B------:R0:W4:Y:S02]  /*74c0*/  F2I.U32.TRUNC.NTZ R21, R5 ;  /* 0x0000000500157305 */ /* 0x000124000020f000 */
[----:B------:R-:W-:Y:S05]  /*74d0*/  @!P0 BRA `(.L_x_148) ;  /* 0x0000000000288947 */ /* 0x000fea0003800000 */
[----:B0-----:R-:W0:Y:S02]  /*74e0*/  LDC R5, c[0x0][0x634] ;  /* 0x00018d00ff057b82 */ /* 0x001e240000000800 */
        /* <DEDUP_REMOVED lines=9> */
.L_x_148:
[-CC-:B-1----:R-:W-:Y:S01]  /*7580*/  SHF.R.U64 R17, R12, R16.reuse, R13.reuse ;  /* 0x000000100c117219 */ /* 0x182fe2000000120d */
[----:B------:R-:W1:Y:S01]  /*7590*/  LDC.64 R28, c[0x0][0x640] ;  /* 0x00019000ff1c7b82 */ /* 0x000e620000000a00 */
[----:B0-----:R-:W-:Y:S01]  /*75a0*/  SHF.R.U32.HI R5, RZ, R16, R13 ;  /* 0x00000010ff057219 */ /* 0x001fe2000001160d */
[----:B----4-:R-:W-:Y:S01]  /*75b0*/  IMAD.MOV R21, RZ, RZ, -R21 ;  /* 0x000000ffff157224 */ /* 0x010fe200078e0a15 */
[----:B------:R-:W-:Y:S01]  /*75c0*/  IADD3 R11, P0, RZ, -R17, RZ ;  /* 0x80000011ff0b7210 */ /* 0x000fe20007f1e0ff */
[----:B------:R-:W-:Y:S02]  /*75d0*/  ULDC UR6, c[0x0][0x154] ;  /* 0x0000550000067ab9 */ /* 0x000fe40000000800 */
[----:B------:R-:W-:Y:S02]  /*75e0*/  IMAD R23, R23, R21, R20 ;  /* 0x0000001517177224 */ /* 0x000fe400078e0214 */
[----:B------:R-:W0:Y:S01]  /*75f0*/  LDC R12, c[0x0][0x618] ;  /* 0x00018600ff0c7b82 */ /* 0x000e220000000800 */
[----:B------:R-:W-:-:S02]  /*7600*/  IMAD.X R5, RZ, RZ, ~R5, P0 ;  /* 0x000000ffff057224 */ /* 0x000fc400000e0e05 */
[----:B------:R-:W-:-:S04]  /*7610*/  IMAD.WIDE.U32 R8, R11, R18, R2 ;  /* 0x000000120b087225 */ /* 0x000fc800078e0002 */
[----:B------:R-:W-:Y:S01]  /*7620*/  IMAD R10, R5, R18, RZ ;  /* 0x00000012050a7224 */ /* 0x000fe200078e02ff */
[----:B--2---:R-:W2:Y:S03]  /*7630*/  LDC R24, c[0x0][0x608] ;  /* 0x00018200ff187b82 */ /* 0x004ea60000000800 */
[----:B------:R-:W-:Y:S02]  /*7640*/  IMAD R5, R11, R19, R10 ;  /* 0x000000130b057224 */ /* 0x000fe400078e020a */
[----:B------:R-:W-:Y:S02]  /*7650*/  IMAD.MOV.U32 R11, RZ, RZ, 0x1 ;  /* 0x00000001ff0b7424 */ /* 0x000fe400078e00ff */
[----:B------:R-:W-:Y:S01]  /*7660*/  IMAD.IADD R5, R9, 0x1, R5 ;  /* 0x0000000109057824 */ /* 0x000fe200078e0205 */
[----:B---3--:R-:W3:Y:S01]  /*7670*/  LDC R26, c[0x0][0x658] ;  /* 0x00019600ff1a7b82 */ /* 0x008ee20000000800 */
[----:B------:R-:W-:-:S02]  /*7680*/  I2FP.F32.U32 R9, R22 ;  /* 0x0000001600097245 */ /* 0x000fc40000201000 */
[----:B-1----:R-:W-:-:S03]  /*7690*/  ISETP.NE.U32.AND P0, PT, R28, RZ, PT ;  /* 0x000000ff1c00720c */ /* 0x002fc60003f05070 */
[----:B------:R-:W-:Y:S01]  /*76a0*/  FMUL R10, R9, UR6 ;  /* 0x00000006090a7c20 */ /* 0x000fe20008400000 */
[----:B------:R-:W-:Y:S01]  /*76b0*/  ISETP.NE.AND.EX P0, PT, R29, RZ, PT, P0 ;  /* 0x000000ff1d00720c */ /* 0x000fe20003f05300 */
[----:B------:R-:W1:Y:S01]  /*76c0*/  LDC R21, c[0x0][0x148] ;  /* 0x00005200ff157b82 */ /* 0x000e620000000800 */
[-CC-:B0-----:R-:W-:Y:S01]  /*76d0*/  SHF.R.U64 R16, R8, R12.reuse, R5.reuse ;  /* 0x0000000c08107219 */ /* 0x181fe20000001205 */
[----:B------:R0:W4:Y:S01]  /*76e0*/  F2I.U32.TRUNC.NTZ R18, R10 ;  /* 0x0000000a00127305 */ /* 0x000122000020f000 */
[----:B------:R-:W-:Y:S01]  /*76f0*/  SHF.R.U32.HI R5, RZ, R12, R5 ;  /* 0x0000000cff057219 */ /* 0x000fe20000011605 */
[----:B------:R-:W-:-:S04]  /*7700*/  IMAD.MOV.U32 R9, RZ, RZ, -0x1 ;  /* 0xffffffffff097424 */ /* 0x000fc800078e00ff */
[----:B------:R-:W0:Y:S01]  /*7710*/  LDC R20, c[0x0][0x600] ;  /* 0x00018000ff147b82 */ /* 0x000e220000000800 */
[-CC-:B--2---:R-:W-:Y:S02]  /*7720*/  SHF.R.U64 R14, R16, R24.reuse, R5.reuse ;  /* 0x00000018100e7219 */ /* 0x184fe40000001205 */
[----:B------:R-:W-:-:S05]  /*7730*/  SHF.R.U32.HI R5, RZ, R24, R5 ;  /* 0x00000018ff057219 */ /* 0x000fca0000011605 */
[----:B------:R-:W2:Y:S01]  /*7740*/  LDC R27, c[0x0][0x648] ;  /* 0x00019200ff1b7b82 */ /* 0x000ea20000000800 */
[-C--:B---3--:R-:W-:Y:S02]  /*7750*/  SHF.L.U32 R8, R9, R26.reuse, RZ ;  /* 0x0000001a09087219 */ /* 0x088fe400000006ff */
[-CC-:B------:R-:W-:Y:S02]  /*7760*/  SHF.R.U64 R19, R14, R26.reuse, R5.reuse ;  /* 0x0000001a0e137219 */ /* 0x180fe40000001205 */
[----:B------:R-:W-:Y:S02]  /*7770*/  SHF.R.U32.HI R9, RZ, R26, R5 ;  /* 0x0000001aff097219 */ /* 0x000fe40000011605 */
[----:B------:R-:W-:Y:S01]  /*7780*/  LOP3.LUT R25, RZ, R8, RZ, 0x33, !PT ;  /* 0x00000008ff197212 */ /* 0x000fe200078e33ff */
[----:B------:R-:W3:Y:S01]  /*7790*/  LDC R30, c[0x0][0x638] ;  /* 0x00018e00ff1e7b82 */ /* 0x000ee20000000800 */
[----:B------:R-:W-:Y:S01]  /*77a0*/  SHF.L.U32 R26, R11, R26, RZ ;  /* 0x0000001a0b1a7219 */ /* 0x000fe200000006ff */
[----:B------:R-:W-:-:S06]  /*77b0*/  IMAD.MOV.U32 R8, RZ, RZ, R19 ;  /* 0x000000ffff087224 */ /* 0x000fcc00078e0013 */
[----:B------:R-:W0:Y:S01]  /*77c0*/  LDC R31, c[0x0][0x610] ;  /* 0x00018400ff1f7b82 */ /* 0x000e220000000800 */
[----:B----4-:R-:W-:Y:S05]  /*77d0*/  @!P0 BRA `(.L_x_149) ;  /* 0x0000000000288947 */ /* 0x010fea0003800000 */
[----:B------:R-:W4:Y:S02]  /*77e0*/  LDC R8, c[0x0][0x64c] ;  /* 0x00019300ff087b82 */ /* 0x000f240000000800 */
[----:B----4-:R-:W-:-:S05]  /*77f0*/  IADD3 R5, P0, R19, R8, RZ ;  /* 0x0000000813057210 */ /* 0x010fca0007f1e0ff */
[----:B------:R-:W-:-:S04]  /*7800*/  IMAD.X R15, RZ, RZ, R9, P0 ;  /* 0x000000ffff0f7224 */ /* 0x000fc800000e0609 */
[----:B------:R-:W-:-:S04]  /*7810*/  IMAD.WIDE.U32 R8, R15, R28, RZ ;  /* 0x0000001c0f087225 */ /* 0x000fc800078e00ff */
[----:B0-----:R-:W-:-:S04]  /*7820*/  IMAD.WIDE.U32 R10, P0, R5, R29, R8 ;  /* 0x0000001d050a7225 */ /* 0x001fc80007800008 */
[----:B------:R-:W-:-:S04]  /*7830*/  IMAD.WIDE.U32 R8, R5, R28, RZ ;  /* 0x0000001c05087225 */ /* 0x000fc800078e00ff */
[----:B------:R-:W-:Y:S01]  /*7840*/  IMAD.X R13, RZ, RZ, RZ, P0 ;  /* 0x000000ffff0d7224 */ /* 0x000fe200000e06ff */
[----:B------:R-:W-:Y:S01]  /*7850*/  IADD3 RZ, P0, R9, R10, RZ ;  /* 0x0000000a09ff7210 */ /* 0x000fe20007f1e0ff */
[----:B------:R-:W-:-:S04]  /*7860*/  IMAD.MOV.U32 R12, RZ, RZ, R11 ;  /* 0x000000ffff0c7224 */ /* 0x000fc800078e000b */
[----:B------:R-:W-:-:S08]  /*7870*/  IMAD.WIDE.U32.X R8, R15, R29, R12, P0 ;  /* 0x0000001d0f087225 */ /* 0x000fd000000e040c */
.L_x_149:
[----:B--2---:R-:W-:Y:S01]  /*7880*/  SHF.R.U64 R5, R8, R27, R9 ;  /* 0x0000001b08057219 */ /* 0x004fe20000001209 */
[----:B0-----:R-:W-:Y:S01]  /*7890*/  VIADD R9, R20, 0xffffffff ;  /* 0xffffffff14097836 */ /* 0x001fe20000000000 */
[----:B------:R-:W-:Y:S01]  /*78a0*/  LOP3.LUT R28, R14, R25, RZ, 0xc0, !PT ;  /* 0x000000190e1c7212 */ /* 0x000fe200078ec0ff */
[----:B------:R-:W-:Y:S02]  /*78b0*/  IMAD.MOV R18, RZ, RZ, -R18 ;  /* 0x000000ffff127224 */ /* 0x000fe400078e0a12 */
[----:B------:R-:W-:Y:S01]  /*78c0*/  IMAD.MOV R8, RZ, RZ, -R5 ;  /* 0x000000ffff087224 */ /* 0x000fe200078e0a05 */
[----:B------:R-:W-:Y:S01]  /*78d0*/  LOP3.LUT R16, R16, R9, RZ, 0xc0, !PT ;  /* 0x0000000910107212 */ /* 0x000fe200078ec0ff */
[----:B------:R-:W-:Y:S02]  /*78e0*/  IMAD R28, R26, R5, R28 ;  /* 0x000000051a1c7224 */ /* 0x000fe400078e021c */
[----:B-1----:R-:W-:Y:S02]  /*78f0*/  @P3 IMAD R23, R21, R18, R22 ;  /* 0x0000001215173224 */ /* 0x002fe400078e0216 */
[----:B---3--:R-:W-:-:S02]  /*7900*/  IMAD R5, R8, R30, R19 ;  /* 0x0000001e08057224 */ /* 0x008fc400078e0213 */
[----:B------:R-:W-:Y:S02]  /*7910*/  IMAD R28, R28, R31, R23 ;  /* 0x0000001f1c1c7224 */ /* 0x000fe400078e0217 */
[----:B------:R-:W-:Y:S02]  /*7920*/  IMAD R5, R5, R20, R16 ;  /* 0x0000001405057224 */ /* 0x000fe400078e0210 */
[----:B------:R-:W-:-:S03]  /*7930*/  IMAD.MOV.U32 R8, RZ, RZ, 0x1 ;  /* 0x00000001ff087424 */ /* 0x000fc600078e00ff */
[----:B------:R-:W-:Y:S02]  /*7940*/  SEL R10, R5, R28, !P3 ;  /* 0x0000001c050a7207 */ /* 0x000fe40005800000 */
[----:B------:R-:W-:Y:S01]  /*7950*/  SEL R28, R28, R5, !P3 ;  /* 0x000000051c1c7207 */ /* 0x000fe20005800000 */
[----:B------:R-:W-:-:S07]  /*7960*/  IMAD.MOV.U32 R5, RZ, RZ, R17 ;  /* 0x000000ffff057224 */ /* 0x000fce00078e0011 */
.L_x_147:
[----:B------:R-:W-:Y:S01]  /*7970*/  LOP3.LUT P0, RZ, R8, 0xff, RZ, 0xc0, !PT ;  /* 0x000000ff08ff7812 */ /* 0x000fe2000780c0ff */
[----:B------:R-:W-:-:S12]  /*7980*/  IMAD.MOV.U32 R9, RZ, RZ, R28 ;  /* 0x000000ffff097224 */ /* 0x000fd800078e001c */
[----:B------:R-:W-:Y:S05]  /*7990*/  @P0 BRA `(.L_x_150) ;  /* 0xffffff98003c0947 */ /* 0x000fea000383ffff */
[----:B------:R-:W-:Y:S05]  /*79a0*/  EXIT ;  /* 0x000000000000794d */ /* 0x000fea0003800000 */
.L_x_4:
[----:B0-----:R-:W-:Y:S01]  /*79b0*/  ULDC.64 UR4, c[0x0][0x650] ;  /* 0x0001940000047ab9 */ /* 0x001fe20000000a00 */
        /* <DEDUP_REMOVED lines=25> */
.L_x_152:
[-CC-:B------:R-:W-:Y:S01]  /*7b50*/  SHF.R.U64 R16, R14, R18.reuse, R15.reuse ;  /* 0x000000120e107219 */ /* 0x180fe2000000120f */
[----:B------:R-:W0:Y:S01]  /*7b60*/  LDC R22, c[0x0][0x618] ;  /* 0x00018600ff167b82 */ /* 0x000e220000000800 */
[----:B------:R-:W-:Y:S01]  /*7b70*/  SHF.R.U32.HI R7, RZ, R18, R15 ;  /* 0x00000012ff077219 */ /* 0x000fe2000001160f */
[----:B------:R-:W-:Y:S01]  /*7b80*/  ULDC UR4, c[0x0][0x150] ;  /* 0x0000540000047ab9 */ /* 0x000fe20000000800 */
[----:B------:R-:W-:Y:S02]  /*7b90*/  IADD3 R9, P0, RZ, -R16, RZ ;  /* 0x80000010ff097210 */ /* 0x000fe40007f1e0ff */
[----:B------:R-:W-:-:S03]  /*7ba0*/  I2FP.F32.U32 R10, R6 ;  /* 0x00000006000a7245 */ /* 0x000fc60000201000 */
[----:B------:R-:W1:Y:S01]  /*7bb0*/  LDC.64 R24, c[0x0][0x640] ;  /* 0x00019000ff187b82 */ /* 0x000e620000000a00 */
[----:B------:R-:W-:Y:S02]  /*7bc0*/  IMAD.X R7, RZ, RZ, ~R7, P0 ;  /* 0x000000ffff077224 */ /* 0x000fe400000e0e07 */
[----:B------:R-:W-:Y:S01]  /*7bd0*/  FMUL R13, R10, UR4 ;  /* 0x000000040a0d7c20 */ /* 0x000fe20008400000 */
[----:B------:R-:W-:Y:S01]  /*7be0*/  IMAD.WIDE.U32 R10, R9, R20, R2 ;  /* 0x00000014090a7225 */ /* 0x000fe200078e0002 */
[----:B------:R-:W-:-:S03]  /*7bf0*/  ULDC UR4, c[0x0][0x154] ;  /* 0x0000550000047ab9 */ /* 0x000fc60000000800 */
[----:B------:R-:W-:Y:S01]  /*7c00*/  IMAD R12, R7, R20, RZ ;  /* 0x00000014070c7224 */ /* 0x000fe200078e02ff */
[----:B------:R-:W2:Y:S01]  /*7c10*/  LDC R15, c[0x0][0x144] ;  /* 0x00005100ff0f7b82 */ /* 0x000ea20000000800 */
[----:B------:R-:W3:Y:S02]  /*7c20*/  F2I.U32.TRUNC.NTZ R13, R13 ;  /* 0x0000000d000d7305 */ /* 0x000ee4000020f000 */
[----:B------:R-:W-:Y:S02]  /*7c30*/  IMAD R7, R9, R21, R12 ;  /* 0x0000001509077224 */ /* 0x000fe400078e020c */
[----:B------:R-:W-:Y:S02]  /*7c40*/  IMAD.MOV.U32 R12, RZ, RZ, 0x1 ;  /* 0x00000001ff0c7424 */ /* 0x000fe400078e00ff */
[----:B------:R-:W-:Y:S01]  /*7c50*/  IMAD.IADD R7, R11, 0x1, R7 ;  /* 0x000000010b077824 */ /* 0x000fe200078e0207 */
[----:B------:R-:W4:Y:S04]  /*7c60*/  LDC R18, c[0x0][0x608] ;  /* 0x00018200ff127b82 */ /* 0x000f280000000800 */
[----:B0-----:R-:W-:-:S02]  /*7c70*/  SHF.R.U64 R14, R10, R22, R7 ;  /* 0x000000160a0e7219 */ /* 0x001fc40000001207 */
[----:B------:R-:W-:Y:S02]  /*7c80*/  I2FP.F32.U32 R10, R8 ;  /* 0x00000008000a7245 */ /* 0x000fe40000201000 */
[----:B------:R-:W0:Y:S01]  /*7c90*/  LDC R23, c[0x0][0x658] ;  /* 0x00019600ff177b82 */ /* 0x000e220000000800 */
[----:B-1----:R-:W-:Y:S01]  /*7ca0*/  ISETP.NE.U32.AND P0, PT, R24, RZ, PT ;  /* 0x000000ff1800720c */ /* 0x002fe20003f05070 */
[----:B---3--:R-:W-:Y:S01]  /*7cb0*/  IMAD.MOV R9, RZ, RZ, -R13 ;  /* 0x000000ffff097224 */ /* 0x008fe200078e0a0d */
[----:B------:R-:W-:Y:S01]  /*7cc0*/  SHF.R.U32.HI R7, RZ, R22, R7 ;  /* 0x00000016ff077219 */ /* 0x000fe20000011607 */
[----:B------:R-:W-:Y:S01]  /*7cd0*/  FMUL R10, R10, UR4 ;  /* 0x000000040a0a7c20 */ /* 0x000fe20008400000 */
[----:B------:R-:W-:-:S03]  /*7ce0*/  ISETP.NE.AND.EX P0, PT, R25, RZ, PT, P0 ;  /* 0x000000ff1900720c */ /* 0x000fc60003f05300 */
[----:B------:R-:W1:Y:S01]  /*7cf0*/  LDC R21, c[0x0][0x148] ;  /* 0x00005200ff157b82 */ /* 0x000e620000000800 */
[----:B--2---:R-:W-:Y:S01]  /*7d00*/  IMAD R22, R15, R9, R6 ;  /* 0x000000090f167224 */ /* 0x004fe200078e0206 */
[----:B------:R2:W3:Y:S06]  /*7d10*/  F2I.U32.TRUNC.NTZ R19, R10 ;  /* 0x0000000a00137305 */ /* 0x0004ec000020f000 */
[----:B------:R-:W1:Y:S01]  /*7d20*/  LDC R20, c[0x0][0x600] ;  /* 0x00018000ff147b82 */ /* 0x000e620000000800 */
[-CC-:B----4-:R-:W-:Y:S02]  /*7d30*/  SHF.R.U64 R17, R14, R18.reuse, R7.reuse ;  /* 0x000000120e117219 */ /* 0x190fe40000001207 */
[----:B------:R-:W-:Y:S01]  /*7d40*/  SHF.R.U32.HI R6, RZ, R18, R7 ;  /* 0x00000012ff067219 */ /* 0x000fe20000011607 */
[----:B------:R-:W-:-:S04]  /*7d50*/  IMAD.MOV.U32 R18, RZ, RZ, -0x1 ;  /* 0xffffffffff127424 */ /* 0x000fc800078e00ff */
[----:B------:R-:W4:Y:S01]  /*7d60*/  LDC R26, c[0x0][0x648] ;  /* 0x00019200ff1a7b82 */ /* 0x000f220000000800 */
[-C--:B0-----:R-:W-:Y:S02]  /*7d70*/  SHF.L.U32 R9, R18, R23.reuse, RZ ;  /* 0x0000001712097219 */ /* 0x081fe400000006ff */
[-CC-:B------:R-:W-:Y:S02]  /*7d80*/  SHF.R.U64 R18, R17, R23.reuse, R6.reuse ;  /* 0x0000001711127219 */ /* 0x180fe40000001206 */
[-C--:B------:R-:W-:Y:S02]  /*7d90*/  SHF.R.U32.HI R7, RZ, R23.reuse, R6 ;  /* 0x00000017ff077219 */ /* 0x080fe40000011606 */
[----:B------:R-:W-:Y:S01]  /*7da0*/  SHF.L.U32 R23, R12, R23, RZ ;  /* 0x000000170c177219 */ /* 0x000fe200000006ff */
[----:B------:R-:W0:Y:S01]  /*7db0*/  LDC R27, c[0x0][0x638] ;  /* 0x00018e00ff1b7b82 */ /* 0x000e220000000800 */
[----:B------:R-:W-:Y:S01]  /*7dc0*/  LOP3.LUT R28, RZ, R9, RZ, 0x33, !PT ;  /* 0x00000009ff1c7212 */ /* 0x000fe200078e33ff */
[----:B------:R-:W-:-:S06]  /*7dd0*/  IMAD.MOV.U32 R6, RZ, RZ, R18 ;  /* 0x000000ffff067224 */ /* 0x000fcc00078e0012 */
[----:B------:R-:W0:Y:S01]  /*7de0*/  LDC R29, c[0x0][0x610] ;  /* 0x00018400ff1d7b82 */ /* 0x000e220000000800 */
[----:B--23--:R-:W-:Y:S05]  /*7df0*/  @!P0 BRA `(.L_x_153) ;  /* 0x0000000000288947 */ /* 0x00cfea0003800000 */
[----:B------:R-:W2:Y:S02]  /*7e00*/  LDC R9, c[0x0][0x64c] ;  /* 0x00019300ff097b82 */ /* 0x000ea40000000800 */
[----:B--2---:R-:W-:-:S05]  /*7e10*/  IADD3 R9, P0, R18, R9, RZ ;  /* 0x0000000912097210 */ /* 0x004fca0007f1e0ff */
        /* <DEDUP_REMOVED lines=8> */
.L_x_153:
[----:B----4-:R-:W-:Y:S01]  /*7ea0*/  SHF.R.U64 R7, R6, R26, R7 ;  /* 0x0000001a06077219 */ /* 0x010fe20000001207 */
[----:B-1----:R-:W-:Y:S01]  /*7eb0*/  VIADD R13, R20, 0xffffffff ;  /* 0xffffffff140d7836 */ /* 0x002fe20000000000 */
[----:B------:R-:W-:Y:S01]  /*7ec0*/  LOP3.LUT R6, R17, R28, RZ, 0xc0, !PT ;  /* 0x0000001c11067212 */ /* 0x000fe200078ec0ff */
[----:B------:R-:W-:Y:S02]  /*7ed0*/  IMAD.MOV R19, RZ, RZ, -R19 ;  /* 0x000000ffff137224 */ /* 0x000fe400078e0a13 */
[----:B------:R-:W-:Y:S02]  /*7ee0*/  IMAD.MOV R9, RZ, RZ, -R7 ;  /* 0x000000ffff097224 */ /* 0x000fe400078e0a07 */
[----:B------:R-:W-:Y:S01]  /*7ef0*/  IMAD R11, R23, R7, R6 ;  /* 0x00000007170b7224 */ /* 0x000fe200078e0206 */
[----:B------:R-:W-:Y:S01]  /*7f00*/  LOP3.LUT R7, R14, R13, RZ, 0xc0, !PT ;  /* 0x0000000d0e077212 */ /* 0x000fe200078ec0ff */
[----:B------:R-:W-:Y:S02]  /*7f10*/  @P3 IMAD R22, R21, R19, R8 ;  /* 0x0000001315163224 */ /* 0x000fe400078e0208 */
[----:B0-----:R-:W-:-:S02]  /*7f20*/  IMAD R6, R9, R27, R18 ;  /* 0x0000001b09067224 */ /* 0x001fc400078e0212 */
[----:B------:R-:W-:Y:S02]  /*7f30*/  IMAD R11, R11, R29, R22 ;  /* 0x0000001d0b0b7224 */ /* 0x000fe400078e0216 */
[----:B------:R-:W-:Y:S02]  /*7f40*/  IMAD R6, R6, R20, R7 ;  /* 0x0000001406067224 */ /* 0x000fe400078e0207 */
[----:B------:R-:W-:Y:S02]  /*7f50*/  IMAD.MOV.U32 R9, RZ, RZ, 0x1 ;  /* 0x00000001ff097424 */ /* 0x000fe400078e00ff */
[----:B------:R-:W-:Y:S01]  /*7f60*/  IMAD.MOV.U32 R10, RZ, RZ, R16 ;  /* 0x000000ffff0a7224 */ /* 0x000fe200078e0010 */
[----:B------:R-:W-:Y:S02]  /*7f70*/  SEL R14, R6, R11, !P3 ;  /* 0x0000000b060e7207 */ /* 0x000fe40005800000 */
[----:B------:R-:W-:-:S07]  /*7f80*/  SEL R11, R11, R6, !P3 ;  /* 0x000000060b0b7207 */ /* 0x000fce0005800000 */
.L_x_151:
[----:B------:R-:W-:-:S08]  /*7f90*/  NOP ;  /* 0x0000000000007918 */ /* 0x000fd00000000000 */
[----:B------:R-:W0:-:S00]  /*7fa0*/  USETMAXREG.DEALLOC.CTAPOOL 0x28 ;  /* 0x00000028000079c8 */ /* 0x000e0000080e0500 */
[----:B0-----:R-:W-:-:S13]  /*7fb0*/  ISETP.NE.AND P0, PT, R5, RZ, PT ;  /* 0x000000ff0500720c */ /* 0x001fda0003f05270 */
[----:B------:R-:W-:Y:S05]  /*7fc0*/  @P0 EXIT ;  /* 0x000000000000094d */ /* 0x000fea0003800000 */
[----:B------:R-:W-:Y:S01]  /*7fd0*/  LOP3.LUT P0, RZ, R9, 0xff, RZ, 0xc0, !PT ;  /* 0x000000ff09ff7812 */ /* 0x000fe2000780c0ff */
[----:B------:R-:W-:Y:S02]  /*7fe0*/  IMAD.MOV.U32 R5, RZ, RZ, 0x1 ;  /* 0x00000001ff057424 */ /* 0x000fe400078e00ff */
[----:B------:R-:W-:-:S10]  /*7ff0*/  IMAD.MOV.U32 R13, RZ, RZ, RZ ;  /* 0x000000ffff0d7224 */ /* 0x000fd400078e00ff */
[----:B------:R-:W-:Y:S05]  /*8000*/  @!P0 BRA `(.L_x_154) ;  /* 0x0000000c002c8947 */ /* 0x000fea0003800000 */
[----:B------:R-:W0:Y:S01]  /*8010*/  LDC R5, c[0x0][0x28c] ;  /* 0x0000a300ff057b82 */ /* 0x000e220000000800 */
[----:B------:R-:W-:Y:S01]  /*8020*/  ULDC UR5, c[0x0][0x600] ;  /* 0x0001800000057ab9 */ /* 0x000fe20000000800 */
[----:B------:R-:W-:Y:S01]  /*8030*/  ULDC UR4, c[0x0][0xc] ;  /* 0x0000030000047ab9 */ /* 0x000fe20000000800 */
[----:B------:R-:W-:Y:S01]  /*8040*/  UIADD3 UR16, UR5, -0x1, URZ ;  /* 0xffffffff05107890 */ /* 0x000fe2000fffe03f */
[C---:B------:R-:W-:Y:S01]  /*8050*/  LOP3.LUT P2, RZ, R0.reuse, 0x7f, RZ, 0xc0, !PT ;  /* 0x0000007f00ff7812 */ /* 0x040fe2000784c0ff */
[----:B------:R-:W-:Y:S01]  /*8060*/  ULDC UR6, c[0x0][0x658] ;  /* 0x0001960000067ab9 */ /* 0x000fe20000000800 */
[----:B------:R-:W-:Y:S01]  /*8070*/  ULDC UR5, c[0x0][0x10] ;  /* 0x0000040000057ab9 */ /* 0x000fe20000000800 */
[----:B------:R-:W-:Y:S01]  /*8080*/  UMOV UR7, 0xffffffff ;  /* 0xffffffff00077882 */ /* 0x000fe20000000000 */
[----:B------:R-:W-:Y:S01]  /*8090*/  UMOV UR8, 0x1 ;  /* 0x0000000100087882 */ /* 0x000fe20000000000 */
[----:B------:R-:W-:Y:S01]  /*80a0*/  UIMAD.WIDE.U32 UR4, UR4, UR5, URZ ;  /* 0x00000005040472a5 */ /* 0x000fe2000f8e003f */
[----:B------:R-:W-:Y:S01]  /*80b0*/  LOP3.LUT P0, RZ, R0, 0x1f, RZ, 0xc0, !PT ;  /* 0x0000001f00ff7812 */ /* 0x000fe2000780c0ff */
[----:B------:R-:W-:Y:S01]  /*80c0*/  USHF.L.U32 UR7, UR7, UR6, URZ ;  /* 0x0000000607077299 */ /* 0x000fe2000800063f */
[----:B------:R-:W-:Y:S01]  /*80d0*/  BSSY B0, `(.L_x_154) ;  /* 0x00000be000007945 */ /* 0x000fe20003800000 */
[----:B------:R-:W-:Y:S01]  /*80e0*/  USHF.L.U32 UR18, UR8, UR6, URZ ;  /* 0x0000000608127299 */ /* 0x000fe2000800063f */
[----:B------:R-:W-:Y:S01]  /*80f0*/  IMAD.MOV.U32 R15, RZ, RZ, 0x1 ;  /* 0x00000001ff0f7424 */ /* 0x000fe200078e00ff */
[----:B------:R-:W-:Y:S01]  /*8100*/  LOP3.LUT R16, R4, 0x2, RZ, 0xfc, !PT ;  /* 0x0000000204107812 */ /* 0x000fe200078efcff */
[----:B------:R-:W-:Y:S01]  /*8110*/  ULDC UR6, c[0x0][0x14] ;  /* 0x0000050000067ab9 */ /* 0x000fe20000000800 */
[----:B------:R-:W-:Y:S01]  /*8120*/  PLOP3.LUT P0, PT, P0, P2, PT, 0x8a, 0x0 ;  /* 0x000000000000781c */ /* 0x000fe20000705172 */
[----:B------:R-:W-:Y:S01]  /*8130*/  UIMAD.WIDE.U32 UR20, UR4, UR6, URZ ;  /* 0x00000006041472a5 */ /* 0x000fe2000f8e003f */
[----:B------:R-:W-:Y:S01]  /*8140*/  IMAD.MOV.U32 R13, RZ, RZ, RZ ;  /* 0x000000ffff0d7224 */ /* 0x000fe200078e00ff */
[----:B------:R-:W-:-:S02]  /*8150*/  UIMAD UR13, UR5, UR6, URZ ;  /* 0x00000006050d72a4 */ /* 0x000fc4000f8e023f */
[----:B------:R-:W-:Y:S01]  /*8160*/  ULOP3.LUT UR17, URZ, UR7, URZ, 0x33, !UPT ;  /* 0x000000073f117292 */ /* 0x000fe2000f8e333f */
[----:B0-----:R-:W-:Y:S01]  /*8170*/  VIADD R5, R5, 0x1f ;  /* 0x0000001f05057836 */ /* 0x001fe20000000000 */
[----:B------:R-:W-:Y:S01]  /*8180*/  UIADD3 UR13, UR21, UR13, URZ ;  /* 0x0000000d150d7290 */ /* 0x000fe2000fffe03f */
[----:B------:R-:W-:-:S03]  /*8190*/  ULDC.64 UR22, c[0x0][0x198] ;  /* 0x0000660000167ab9 */ /* 0x000fc60000000a00 */
[----:B------:R-:W-:-:S04]  /*81a0*/  SHF.R.S32.HI R6, RZ, 0x1f, R5 ;  /* 0x0000001fff067819 */ /* 0x000fc80000011405 */
[----:B------:R-:W-:Y:S01]  /*81b0*/  LEA.HI R6, R6, R5, RZ, 0x5 ;  /* 0x0000000506067211 */ /* 0x000fe200078f28ff */
[----:B------:R-:W-:-:S03]  /*81c0*/  IMAD.MOV.U32 R5, RZ, RZ, 0x1 ;  /* 0x00000001ff057424 */ /* 0x000fc600078e00ff */
[----:B------:R-:W-:-:S05]  /*81d0*/  SHF.R.S32.HI R12, RZ, 0x5, R6 ;  /* 0x00000005ff0c7819 */ /* 0x000fca0000011406 */
[----:B------:R-:W-:-:S07]  /*81e0*/  VIADD R0, R12, 0x1 ;  /* 0x000000010c007836 */ /* 0x000fce0000000000 */
.L_x_166:
[----:B------:R-:W-:-:S03]  /*81f0*/  UMOV UR4, 0xffffffff ;  /* 0xffffffff00047882 */ /* 0x000fc60000000000 */
[----:B------:R-:W-:Y:S05]  /*8200*/  BRA.DIV UR4, `(.L_x_155) ;  /* 0x0000001e04447947 */ /* 0x000fea000b800000 */
[----:B------:R-:W-:-:S13]  /*8210*/  ELECT P1, URZ, PT ;  /* 0x00000000003f782f */ /* 0x000fda0003820000 */
.L_x_203:
[----:B------:R-:W0:Y:S01]  /*8220*/  LDC R6, c[0x0][0x28c] ;  /* 0x0000a300ff067b82 */ /* 0x000e220000000800 */
[----:B------:R-:W-:Y:S01]  /*8230*/  BSSY B1, `(.L_x_156) ;  /* 0x0000037000017945 */ /* 0x000fe20003800000 */
[----:B0-----:R-:W-:-:S13]  /*8240*/  ISETP.LT.OR P1, PT, R6, 0x1, !P1 ;  /* 0x000000010600780c */ /* 0x001fda0004f21670 */
[----:B------:R-:W-:Y:S05]  /*8250*/  @P1 BRA `(.L_x_157) ;  /* 0x0000000000d01947 */ /* 0x000fea0003800000 */
[----:B------:R-:W-:Y:S02]  /*8260*/  IMAD R17, R14, 0x70, RZ ;  /* 0x000000700e117824 */ /* 0x000fe400078e02ff */
[----:B------:R-:W-:Y:S02]  /*8270*/  IMAD.SHL.U32 R18, R11, 0x80, RZ ;  /* 0x000000800b127824 */ /* 0x000fe400078e00ff */
[----:B------:R-:W-:Y:S02]  /*8280*/  IMAD.MOV.U32 R20, RZ, RZ, RZ ;  /* 0x000000ffff147224 */ /* 0x000fe400078e00ff */
[----:B------:R-:W-:Y:S02]  /*8290*/  IMAD.MOV.U32 R6, RZ, RZ, R0 ;  /* 0x000000ffff067224 */ /* 0x000fe400078e0000 */
[----:B------:R-:W-:Y:S02]  /*82a0*/  IMAD.MOV.U32 R7, RZ, RZ, R5 ;  /* 0x000000ffff077224 */ /* 0x000fe400078e0005 */
[----:B------:R-:W-:-:S07]  /*82b0*/  IMAD.MOV.U32 R8, RZ, RZ, R13 ;  /* 0x000000ffff087224 */ /* 0x000fce00078e000d */
.L_x_161:
[----:B------:R-:W0:Y:S01]  /*82c0*/  S2R R14, SR_CgaCtaId ;  /* 0x00000000000e7919 */ /* 0x000e220000008800 */
[----:B------:R-:W-:Y:S01]  /*82d0*/  MOV R9, 0x400 ;  /* 0x0000040000097802 */ /* 0x000fe20000000f00 */
[----:B------:R-:W1:Y:S03]  /*82e0*/  @!P2 LDC R11, c[0x0][0x500] ;  /* 0x00014000ff0bab82 */ /* 0x000e660000000800 */
[----:B0-----:R-:W-:Y:S02]  /*82f0*/  LEA R19, R14, R9, 0x18 ;  /* 0x000000090e137211 */ /* 0x001fe400078ec0ff */
[----:B------:R-:W-:-:S03]  /*8300*/  SHF.L.U32 R9, R7, 0x1f, RZ ;  /* 0x0000001f07097819 */ /* 0x000fc600000006ff */
[----:B------:R-:W-:-:S04]  /*8310*/  IMAD R14, R8, 0x8, R19 ;  /* 0x00000008080e7824 */ /* 0x000fc800078e0213 */
[----:B------:R-:W0:Y:S02]  /*8320*/  SYNCS.PHASECHK.TRANS64.TRYWAIT P1, [R14+URZ+0xf0], R9 ;  /* 0x0000f0090e0075a7 */ /* 0x000e24000802017f */
[----:B01----:R-:W-:Y:S05]  /*8330*/  @!P1 BRA `(.L_x_158) ;  /* 0x0000001c00189947 */ /* 0x003fea0003800000 */
.L_x_204:
[----:B0-----:R-:W-:Y:S01]  /*8340*/  PRMT R9, R16, 0x9910, RZ ;  /* 0x0000991010097816 */ /* 0x001fe200000000ff */
[----:B------:R0:W-:Y:S03]  /*8350*/  @!P2 SYNCS.ARRIVE.TRANS64 RZ, [R14+URZ], R11 ;  /* 0x0000000b0effa9a7 */ /* 0x0001e6000800003f */
[----:B------:R-:W-:-:S13]  /*8360*/  ISETP.NE.AND P1, PT, R9, 0x2, PT ;  /* 0x000000020900780c */ /* 0x000fda0003f25270 */
[----:B0-----:R-:W-:Y:S05]  /*8370*/  @P1 BRA `(.L_x_159) ;  /* 0x0000000000041947 */ /* 0x001fea0003800000 */
[----:B------:R-:W-:Y:S01]  /*8380*/  BPT.TRAP 0x1 ;  /* 0x000000040000795c */ /* 0x000fe20000300000 */
.L_x_159:
[----:B------:R-:W-:Y:S05]  /*8390*/  @P0 BRA `(.L_x_160) ;  /* 0x0000000000040947 */ /* 0x000fea0003800000 */
[----:B------:R-:W-:Y:S01]  /*83a0*/  BPT.TRAP 0x1 ;  /* 0x000000040000795c */ /* 0x000fe20000300000 */
.L_x_160:
[--C-:B------:R-:W-:Y:S01]  /*83b0*/  IMAD R9, R8, 0x1000, R19.reuse ;  /* 0x0000100008097824 */ /* 0x100fe200078e0213 */
[----:B------:R-:W-:Y:S01]  /*83c0*/  R2UR UR9, R14 ;  /* 0x000000000e0972ca */ /* 0x000fe200000e0000 */
[----:B------:R-:W-:Y:S01]  /*83d0*/  IMAD R19, R8, 0xe00, R19 ;  /* 0x00000e0008137824 */ /* 0x000fe200078e0213 */
[----:B------:R-:W-:Y:S01]  /*83e0*/  UIADD3 UR4, UP0, UR22, 0xf0, URZ ;  /* 0x000000f016047890 */ /* 0x000fe2000ff1e03f */
[----:B------:R-:W-:Y:S01]  /*83f0*/  VIADD R6, R6, 0xffffffff ;  /* 0xffffffff06067836 */ /* 0x000fe20000000000 */
[----:B------:R-:W-:Y:S01]  /*8400*/  R2UR UR5, R9 ;  /* 0x00000000090572ca */ /* 0x000fe200000e0000 */
[----:B------:R-:W-:Y:S01]  /*8410*/  UIADD3 UR24, UP1, UR22, 0x1f0, URZ ;  /* 0x000001f016187890 */ /* 0x000fe2000ff3e03f */
[----:B------:R-:W-:Y:S01]  /*8420*/  R2UR UR8, R19 ;  /* 0x00000000130872ca */ /* 0x000fe200000e0000 */
[----:B------:R-:W-:Y:S01]  /*8430*/  VIADD R8, R8, 0x1 ;  /* 0x0000000108087836 */ /* 0x000fe20000000000 */
[----:B------:R-:W-:Y:S01]  /*8440*/  R2UR UR11, R18 ;  /* 0x00000000120b72ca */ /* 0x000fe200000e0000 */
[----:B------:R-:W-:Y:S01]  /*8450*/  UIADD3.X UR25, URZ, UR23, URZ, UP1, !UPT ;  /* 0x000000173f197290 */ /* 0x000fe20008ffe43f */
[----:B------:R-:W-:Y:S01]  /*8460*/  R2UR UR10, R20 ;  /* 0x00000000140a72ca */ /* 0x000fe200000e0000 */
[----:B------:R-:W-:Y:S01]  /*8470*/  UMOV UR6, 0x0 ;  /* 0x0000000000067882 */ /* 0x000fe20000000000 */
[----:B------:R-:W-:Y:S01]  /*8480*/  R2UR UR12, R10 ;  /* 0x000000000a0c72ca */ /* 0x000fe200000e0000 */
[----:B------:R-:W-:Y:S01]  /*8490*/  UMOV UR7, 0x10000000 ;  /* 0x1000000000077882 */ /* 0x000fe20000000000 */
[----:B------:R-:W-:Y:S01]  /*84a0*/  R2UR UR19, R17 ;  /* 0x00000000111372ca */ /* 0x000fe200000e0000 */
[----:B------:R-:W-:Y:S01]  /*84b0*/  VIADD R20, R20, 0x20 ;  /* 0x0000002014147836 */ /* 0x000fe20000000000 */
[----:B------:R-:W-:Y:S01]  /*84c0*/  ISETP.GT.AND P4, PT, R6, 0x1, PT ;  /* 0x000000010600780c */ /* 0x000fe20003f84270 */
[----:B------:R-:W-:Y:S01]  /*84d0*/  UIADD3 UR14, UR5, 0x300, URZ ;  /* 0x00000300050e7890 */ /* 0x000fe2000fffe03f */
[----:B------:R-:W-:Y:S01]  /*84e0*/  ISETP.NE.AND P1, PT, R8, 0x1e, PT ;  /* 0x0000001e0800780c */ /* 0x000fe20003f25270 */
[----:B------:R-:W-:-:S02]  /*84f0*/  UIADD3.X UR5, URZ, UR23, URZ, UP0, !UPT ;  /* 0x000000173f057290 */ /* 0x000fc400087fe43f */
[----:B------:R-:W-:Y:S01]  /*8500*/  UIADD3 UR15, UR8, 0x1e300, URZ ;  /* 0x0001e300080f7890 */ /* 0x000fe2000fffe03f */
[----:B------:R-:W-:Y:S02]  /*8510*/  SEL R14, RZ, 0x1, P1 ;  /* 0x00000001ff0e7807 */ /* 0x000fe40000800000 */
[----:B------:R-:W-:Y:S01]  /*8520*/  UMOV UR8, UR14 ;  /* 0x0000000e00087c82 */ /* 0x000fe20008000000 */
[----:B------:R-:W-:Y:S02]  /*8530*/  SEL R8, R8, RZ, P1 ;  /* 0x000000ff08087207 */ /* 0x000fe40000800000 */
[----:B------:R-:W-:Y:S01]  /*8540*/  LOP3.LUT R7, R7, R14, RZ, 0x3c, !PT ;  /* 0x0000000e07077212 */ /* 0x000fe200078e3cff */
[----:B------:R0:W-:Y:S02]  /*8550*/  UTMALDG.3D [UR8], [UR4], desc[UR6] ;  /* 0x00000608040075b4 */ /* 0x0001e40008011000 */
[----:B0-----:R-:W-:Y:S01]  /*8560*/  UMOV UR8, UR15 ;  /* 0x0000000f00087c82 */ /* 0x001fe20008000000 */
[----:B------:R-:W-:-:S02]  /*8570*/  UMOV UR11, UR19 ;  /* 0x00000013000b7c82 */ /* 0x000fc40008000000 */
[----:B------:R0:W-:Y:S02]  /*8580*/  UTMALDG.3D [UR8], [UR24], desc[UR6] ;  /* 0x00000608180075b4 */ /* 0x0001e40008011000 */
[----:B0-----:R-:W-:Y:S05]  /*8590*/  @P4 BRA `(.L_x_161) ;  /* 0xfffffffc00484947 */ /* 0x001fea000383ffff */
.L_x_157:
[----:B------:R-:W-:Y:S05]  /*85a0*/  BSYNC B1 ;  /* 0x0000000000017941 */ /* 0x000fea0003800000 */
.L_x_156:
[----:B------:R-:W-:Y:S01]  /*85b0*/  LOP3.LUT P4, RZ, R15, 0xff, RZ, 0xc0, !PT ;  /* 0x000000ff0fff7812 */ /* 0x000fe2000788c0ff */
[----:B------:R-:W-:Y:S01]  /*85c0*/  IMAD.IADD R13, R12, 0x1, R13 ;  /* 0x000000010c0d7824 */ /* 0x000fe200078e020d */
[----:B------:R-:W-:Y:S01]  /*85d0*/  IADD3 R2, P5, R2, UR20, RZ ;  /* 0x0000001402027c10 */ /* 0x000fe2000ffbe0ff */
[----:B------:R-:W-:Y:S01]  /*85e0*/  ULDC.64 UR4, c[0x0][0x650] ;  /* 0x0001940000047ab9 */ /* 0x000fe20000000a00 */
[----:B------:R-:W-:Y:S01]  /*85f0*/  BSSY B1, `(.L_x_162) ;  /* 0x0000069000017945 */ /* 0x000fe20003800000 */
[----:B------:R-:W-:Y:S01]  /*8600*/  IMAD.MOV.U32 R11, RZ, RZ, -0x1 ;  /* 0xffffffffff0b7424 */ /* 0x000fe200078e00ff */
[----:B------:R-:W-:Y:S01]  /*8610*/  ISETP.GT.U32.AND P1, PT, R13, 0x1d, PT ;  /* 0x0000001d0d00780c */ /* 0x000fe20003f24070 */
[----:B------:R-:W-:Y:S01]  /*8620*/  IMAD.MOV.U32 R14, RZ, RZ, -0x1 ;  /* 0xffffffffff0e7424 */ /* 0x000fe200078e00ff */
[----:B------:R-:W-:Y:S01]  /*8630*/  IADD3.X R3, R3, UR13, RZ, P5, !PT ;  /* 0x0000000d03037c10 */ /* 0x000fe2000affe4ff */
[----:B------:R-:W-:Y:S01]  /*8640*/  IMAD.MOV.U32 R10, RZ, RZ, -0x1 ;  /* 0xffffffffff0a7424 */ /* 0x000fe200078e00ff */
[----:B------:R-:W-:-:S02]  /*8650*/  ISETP.LT.U32.AND P1, PT, R12, 0x1e, P1 ;  /* 0x0000001e0c00780c */ /* 0x000fc40000f21070 */
[----:B------:R-:W-:Y:S01]  /*8660*/  PRMT R15, RZ, 0x7610, R15 ;  /* 0x00007610ff0f7816 */ /* 0x000fe2000000000f */
[----:B------:R-:W0:Y:S01]  /*8670*/  @P4 S2R R7, SR_CgaCtaId ;  /* 0x0000000000074919 */ /* 0x000e220000008800 */
[----:B------:R-:W-:-:S04]  /*8680*/  @P4 MOV R6, 0x400 ;  /* 0x0000040000064802 */ /* 0x000fc80000000f00 */
[----:B0-----:R-:W-:Y:S01]  /*8690*/  @P4 LEA R8, R7, R6, 0x18 ;  /* 0x0000000607084211 */ /* 0x001fe200078ec0ff */
[----:B------:R-:W-:Y:S01]  /*86a0*/  IMAD.WIDE.U32 R6, R13, -0x77777777, RZ ;  /* 0x888888890d067825 */ /* 0x000fe200078e00ff */
[----:B------:R-:W-:Y:S02]  /*86b0*/  SEL R6, RZ, 0x1, !P1 ;  /* 0x00000001ff067807 */ /* 0x000fe40004800000 */
[----:B------:R-:W-:Y:S01]  /*86c0*/  ISETP.GE.U32.AND P1, PT, R2, UR4, PT ;  /* 0x0000000402007c0c */ /* 0x000fe2000bf26070 */
[----:B------:R0:W-:Y:S01]  /*86d0*/  @P4 SYNCS.ARRIVE.TRANS64.A1T0 RZ, [R8+URZ+0x1f8], RZ ;  /* 0x0001f8ff08ff49a7 */ /* 0x0001e2000810003f */
[----:B------:R-:W-:Y:S02]  /*86e0*/  ISETP.GE.U32.AND P4, PT, R12, 0x1e, PT ;  /* 0x0000001e0c00780c */ /* 0x000fe40003f86070 */
[----:B------:R-:W-:Y:S02]  /*86f0*/  ISETP.GE.U32.AND.EX P1, PT, R3, UR5, PT, P1 ;  /* 0x0000000503007c0c */ /* 0x000fe4000bf26110 */
[----:B------:R-:W-:-:S02]  /*8700*/  LOP3.LUT R5, R5, R6, RZ, 0x3c, !PT ;  /* 0x0000000605057212 */ /* 0x000fc400078e3cff */
[----:B------:R-:W-:Y:S02]  /*8710*/  PRMT R6, RZ, 0x7610, R6 ;  /* 0x00007610ff067816 */ /* 0x000fe40000000006 */
[----:B0-----:R-:W-:-:S05]  /*8720*/  SHF.R.U32.HI R8, RZ, 0x4, R7 ;  /* 0x00000004ff087819 */ /* 0x001fca0000011607 */
[----:B------:R-:W-:Y:S01]  /*8730*/  IMAD R13, R8, -0x1e, R13 ;  /* 0xffffffe2080d7824 */ /* 0x000fe200078e020d */
[----:B------:R-:W-:Y:S01]  /*8740*/  @P4 LOP3.LUT R5, R5, 0x1, R8, 0x78, !PT ;  /* 0x0000000105054812 */ /* 0x000fe200078e7808 */
[----:B------:R-:W-:Y:S06]  /*8750*/  @P1 BRA `(.L_x_163) ;  /* 0x0000000400481947 */ /* 0x000fec0003800000 */
[----:B------:R-:W-:Y:S01]  /*8760*/  ULDC.64 UR4, c[0x0][0x628] ;  /* 0x00018a0000047ab9 */ /* 0x000fe20000000a00 */
[----:B------:R-:W0:Y:S01]  /*8770*/  S2R R17, SR_CTAID.X ;  /* 0x0000000000117919 */ /* 0x000e220000002500 */
[----:B------:R-:W-:Y:S01]  /*8780*/  ISETP.NE.U32.AND P1, PT, RZ, UR4, PT ;  /* 0x00000004ff007c0c */ /* 0x000fe2000bf25070 */
[----:B------:R-:W-:Y:S01]  /*8790*/  ULDC UR7, c[0x0][0x630] ;  /* 0x00018c0000077ab9 */ /* 0x000fe20000000800 */
[----:B------:R-:W-:Y:S01]  /*87a0*/  IMAD.MOV.U32 R6, RZ, RZ, R2 ;  /* 0x000000ffff067224 */ /* 0x000fe200078e0002 */
[----:B------:R-:W1:Y:S01]  /*87b0*/  S2R R14, SR_CTAID.Y ;  /* 0x00000000000e7919 */ /* 0x000e620000002600 */
[----:B------:R-:W-:Y:S01]  /*87c0*/  ISETP.NE.AND.EX P1, PT, RZ, UR5, PT, P1 ;  /* 0x00000005ff007c0c */ /* 0x000fe2000bf25310 */
[----:B------:R-:W-:-:S12]  /*87d0*/  IMAD.MOV.U32 R7, RZ, RZ, R3 ;  /* 0x000000ffff077224 */ /* 0x000fd800078e0003 */
[----:B------:R-:W-:Y:S05]  /*87e0*/  @!P1 BRA `(.L_x_164) ;  /* 0x0000000000289947 */ /* 0x000fea0003800000 */
[----:B------:R-:W-:Y:S02]  /*87f0*/  ULDC UR6, c[0x0][0x634] ;  /* 0x00018d0000067ab9 */ /* 0x000fe40000000800 */
[----:B------:R-:W-:-:S05]  /*8800*/  IADD3 R11, P1, R2, UR6, RZ ;  /* 0x00000006020b7c10 */ /* 0x000fca000ff3e0ff */
[----:B------:R-:W-:-:S04]  /*8810*/  IMAD.X R19, RZ, RZ, R3, P1 ;  /* 0x000000ffff137224 */ /* 0x000fc800008e0603 */
[----:B------:R-:W-:-:S04]  /*8820*/  IMAD.WIDE.U32 R8, R19, UR4, RZ ;  /* 0x0000000413087c25 */ /* 0x000fc8000f8e00ff */
[----:B------:R-:W-:-:S04]  /*8830*/  IMAD.WIDE.U32 R8, P1, R11, UR5, R8 ;  /* 0x000000050b087c25 */ /* 0x000fc8000f820008 */
[----:B------:R-:W-:-:S04]  /*8840*/  IMAD.WIDE.U32 R10, R11, UR4, RZ ;  /* 0x000000040b0a7c25 */ /* 0x000fc8000f8e00ff */
[----:B------:R-:W-:Y:S01]  /*8850*/  IMAD.X R7, RZ, RZ, RZ, P1 ;  /* 0x000000ffff077224 */ /* 0x000fe200008e06ff */
[----:B------:R-:W-:Y:S01]  /*8860*/  IADD3 RZ, P1, R11, R8, RZ ;  /* 0x000000080bff7210 */ /* 0x000fe20007f3e0ff */
[----:B------:R-:W-:-:S04]  /*8870*/  IMAD.MOV.U32 R6, RZ, RZ, R9 ;  /* 0x000000ffff067224 */ /* 0x000fc800078e0009 */
[----:B------:R-:W-:-:S08]  /*8880*/  IMAD.WIDE.U32.X R6, R19, UR5, R6, P1 ;  /* 0x0000000513067c25 */ /* 0x000fd000088e0406 */
.L_x_164:
[--C-:B------:R-:W-:Y:S01]  /*8890*/  SHF.R.U64 R10, R6, UR7, R7.reuse ;  /* 0x00000007060a7c19 */ /* 0x100fe20008001207 */
[----:B------:R-:W-:Y:S01]  /*88a0*/  ULDC.64 UR4, c[0x0][0x620] ;  /* 0x0001880000047ab9 */ /* 0x000fe20000000a00 */
[----:B------:R-:W-:Y:S01]  /*88b0*/  SHF.R.U32.HI R6, RZ, UR7, R7 ;  /* 0x00000007ff067c19 */ /* 0x000fe20008011607 */
[----:B------:R-:W2:Y:S01]  /*88c0*/  LDC R22, c[0x0][0x144] ;  /* 0x00005100ff167b82 */ /* 0x000ea20000000800 */
[----:B------:R-:W-:Y:S01]  /*88d0*/  IADD3 R9, P1, RZ, -R10, RZ ;  /* 0x8000000aff097210 */ /* 0x000fe20007f3e0ff */
[----:B------:R-:W-:Y:S01]  /*88e0*/  ULDC.64 UR8, c[0x0][0x640] ;  /* 0x0001900000087ab9 */ /* 0x000fe20000000a00 */
[----:B0-----:R-:W-:Y:S01]  /*88f0*/  I2FP.F32.U32 R11, R17 ;  /* 0x00000011000b7245 */ /* 0x001fe20000201000 */
[----:B------:R-:W-:Y:S02]  /*8900*/  ULDC UR6, c[0x0][0x608] ;  /* 0x0001820000067ab9 */ /* 0x000fe40000000800 */
[----:B------:R-:W-:Y:S01]  /*8910*/  IMAD.X R6, RZ, RZ, ~R6, P1 ;  /* 0x000000ffff067224 */ /* 0x000fe200008e0e06 */
[----:B------:R-:W-:Y:S01]  /*8920*/  ISETP.NE.U32.AND P1, PT, RZ, UR8, PT ;  /* 0x00000008ff007c0c */ /* 0x000fe2000bf25070 */
[----:B------:R-:W0:Y:S02]  /*8930*/  LDC R19, c[0x0][0x148] ;  /* 0x00005200ff137b82 */ /* 0x000e240000000800 */
[----:B------:R-:W-:Y:S01]  /*8940*/  IMAD R8, R6, UR4, RZ ;  /* 0x0000000406087c24 */ /* 0x000fe2000f8e02ff */
[----:B------:R-:W-:Y:S01]  /*8950*/  ISETP.NE.AND.EX P1, PT, RZ, UR9, PT, P1 ;  /* 0x00000009ff007c0c */ /* 0x000fe2000bf25310 */
[----:B------:R-:W-:Y:S01]  /*8960*/  IMAD.WIDE.U32 R6, R9, UR4, R2 ;  /* 0x0000000409067c25 */ /* 0x000fe2000f8e0002 */
[----:B------:R-:W-:-:S03]  /*8970*/  ULDC UR4, c[0x0][0x150] ;  /* 0x0000540000047ab9 */ /* 0x000fc60000000800 */
[----:B------:R-:W-:Y:S02]  /*8980*/  IMAD R9, R9, UR5, R8 ;  /* 0x0000000509097c24 */ /* 0x000fe4000f8e0208 */
[----:B------:R-:W-:Y:S01]  /*8990*/  FMUL R8, R11, UR4 ;  /* 0x000000040b087c20 */ /* 0x000fe20008400000 */
[----:B------:R-:W-:Y:S01]  /*89a0*/  ULDC UR4, c[0x0][0x618] ;  /* 0x0001860000047ab9 */ /* 0x000fe20000000800 */
[----:B------:R-:W-:Y:S01]  /*89b0*/  ULDC UR5, c[0x0][0x154] ;  /* 0x0000550000057ab9 */ /* 0x000fe20000000800 */
[----:B------:R-:W-:-:S03]  /*89c0*/  IMAD.IADD R7, R7, 0x1, R9 ;  /* 0x0000000107077824 */ /* 0x000fc600078e0209 */
[----:B------:R-:W3:Y:S02]  /*89d0*/  F2I.U32.TRUNC.NTZ R8, R8 ;  /* 0x0000000800087305 */ /* 0x000ee4000020f000 */
[----:B------:R-:W-:Y:S02]  /*89e0*/  SHF.R.U64 R11, R6, UR4, R7 ;  /* 0x00000004060b7c19 */ /* 0x000fe40008001207 */
[----:B-1----:R-:W-:-:S05]  /*89f0*/  I2FP.F32.U32 R6, R14 ;  /* 0x0000000e00067245 */ /* 0x002fca0000201000 */
[----:B------:R-:W-:Y:S01]  /*8a00*/  FMUL R21, R6, UR5 ;  /* 0x0000000506157c20 */ /* 0x000fe20008400000 */
[----:B------:R-:W-:Y:S01]  /*8a10*/  SHF.R.U32.HI R6, RZ, UR4, R7 ;  /* 0x00000004ff067c19 */ /* 0x000fe20008011607 */
[----:B------:R-:W-:-:S03]  /*8a20*/  ULDC UR4, c[0x0][0x658] ;  /* 0x0001960000047ab9 */ /* 0x000fc60000000800 */
[--C-:B------:R-:W-:Y:S01]  /*8a30*/  SHF.R.U64 R20, R11, UR6, R6.reuse ;  /* 0x000000060b147c19 */ /* 0x100fe20008001206 */
[----:B------:R-:W1:Y:S01]  /*8a40*/  F2I.U32.TRUNC.NTZ R21, R21 ;  /* 0x0000001500157305 */ /* 0x000e62000020f000 */
[----:B------:R-:W-:Y:S01]  /*8a50*/  SHF.R.U32.HI R7, RZ, UR6, R6 ;  /* 0x00000006ff077c19 */ /* 0x000fe20008011606 */
[----:B---3--:R-:W-:-:S03]  /*8a60*/  IMAD.MOV R8, RZ, RZ, -R8 ;  /* 0x000000ffff087224 */ /* 0x008fc600078e0a08 */
[----:B------:R-:W-:Y:S01]  /*8a70*/  SHF.R.U64 R18, R20, UR4, R7 ;  /* 0x0000000414127c19 */ /* 0x000fe20008001207 */
[----:B--2---:R-:W-:Y:S01]  /*8a80*/  IMAD R17, R22, R8, R17 ;  /* 0x0000000816117224 */ /* 0x004fe200078e0211 */
[----:B------:R-:W-:-:S03]  /*8a90*/  SHF.R.U32.HI R23, RZ, UR4, R7 ;  /* 0x00000004ff177c19 */ /* 0x000fc60008011607 */
[----:B------:R-:W-:Y:S02]  /*8aa0*/  IMAD.MOV.U32 R6, RZ, RZ, R18 ;  /* 0x000000ffff067224 */ /* 0x000fe400078e0012 */
[----:B------:R-:W-:Y:S01]  /*8ab0*/  IMAD.MOV.U32 R7, RZ, RZ, R23 ;  /* 0x000000ffff077224 */ /* 0x000fe200078e0017 */
[----:B-1----:R-:W-:Y:S06]  /*8ac0*/  @!P1 BRA `(.L_x_165) ;  /* 0x0000000000289947 */ /* 0x002fec0003800000 */
[----:B------:R-:W-:Y:S02]  /*8ad0*/  ULDC UR4, c[0x0][0x64c] ;  /* 0x0001930000047ab9 */ /* 0x000fe40000000800 */
[----:B------:R-:W-:-:S05]  /*8ae0*/  IADD3 R7, P1, R18, UR4, RZ ;  /* 0x0000000412077c10 */ /* 0x000fca000ff3e0ff */
[----:B------:R-:W-:-:S04]  /*8af0*/  IMAD.X R23, RZ, RZ, R23, P1 ;  /* 0x000000ffff177224 */ /* 0x000fc800008e0617 */
[----:B------:R-:W-:-:S04]  /*8b00*/  IMAD.WIDE.U32 R8, R23, UR8, RZ ;  /* 0x0000000817087c25 */ /* 0x000fc8000f8e00ff */
[----:B------:R-:W-:-:S04]  /*8b10*/  IMAD.WIDE.U32 R8, P1, R7, UR9, R8 ;  /* 0x0000000907087c25 */ /* 0x000fc8000f820008 */
[----:B------:R-:W-:-:S04]  /*8b20*/  IMAD.WIDE.U32 R6, R7, UR8, RZ ;  /* 0x0000000807067c25 */ /* 0x000fc8000f8e00ff */
[----:B------:R-:W-:Y:S01]  /*8b30*/  IMAD.MOV.U32 R6, RZ, RZ, R9 ;  /* 0x000000ffff067224 */ /* 0x000fe200078e0009 */
[----:B------:R-:W-:Y:S01]  /*8b40*/  IADD3 RZ, P4, R7, R8, RZ ;  /* 0x0000000807ff7210 */ /* 0x000fe20007f9e0ff */
[----:B------:R-:W-:-:S04]  /*8b50*/  IMAD.X R7, RZ, RZ, RZ, P1 ;  /* 0x000000ffff077224 */ /* 0x000fc800008e06ff */
[----:B------:R-:W-:-:S08]  /*8b60*/  IMAD.WIDE.U32.X R6, R23, UR9, R6, P4 ;  /* 0x0000000917067c25 */ /* 0x000fd0000a0e0406 */
.L_x_165:
[----:B------:R-:W-:Y:S01]  /*8b70*/  ULDC UR4, c[0x0][0x648] ;  /* 0x0001920000047ab9 */ /* 0x000fe20000000800 */
[----:B------:R-:W-:Y:S01]  /*8b80*/  LOP3.LUT R20, R20, UR17, RZ, 0xc0, !PT ;  /* 0x0000001114147c12 */ /* 0x000fe2000f8ec0ff */
[----:B------:R-:W-:Y:S01]  /*8b90*/  IMAD.MOV R21, RZ, RZ, -R21 ;  /* 0x000000ffff157224 */ /* 0x000fe200078e0a15 */
[----:B------:R-:W-:Y:S01]  /*8ba0*/  SHF.R.U64 R7, R6, UR4, R7 ;  /* 0x0000000406077c19 */ /* 0x000fe20008001207 */
[----:B------:R-:W-:Y:S01]  /*8bb0*/  ULDC UR4, c[0x0][0x638] ;  /* 0x00018e0000047ab9 */ /* 0x000fe20000000800 */
[----:B------:R-:W-:Y:S01]  /*8bc0*/  LOP3.LUT R11, R11, UR16, RZ, 0xc0, !PT ;  /* 0x000000100b0b7c12 */ /* 0x000fe2000f8ec0ff */
[----:B0-----:R-:W-:Y:S01]  /*8bd0*/  @P3 IMAD R17, R19, R21, R14 ;  /* 0x0000001513113224 */ /* 0x001fe200078e020e */
[----:B------:R-:W-:Y:S01]  /*8be0*/  ULDC UR5, c[0x0][0x610] ;  /* 0x0001840000057ab9 */ /* 0x000fe20000000800 */
[----:B------:R-:W-:Y:S02]  /*8bf0*/  IMAD.MOV R9, RZ, RZ, -R7 ;  /* 0x000000ffff097224 */ /* 0x000fe400078e0a07 */
[----:B------:R-:W-:-:S02]  /*8c00*/  IMAD R20, R7, UR18, R20 ;  /* 0x0000001207147c24 */ /* 0x000fc4000f8e0214 */
[----:B------:R-:W-:Y:S01]  /*8c10*/  IMAD R18, R9, UR4, R18 ;  /* 0x0000000409127c24 */ /* 0x000fe2000f8e0212 */
[----:B------:R-:W-:Y:S01]  /*8c20*/  ULDC UR4, c[0x0][0x600] ;  /* 0x0001800000047ab9 */ /* 0x000fe20000000800 */
[----:B------:R-:W-:Y:S02]  /*8c30*/  IMAD R17, R20, UR5, R17 ;  /* 0x0000000514117c24 */ /* 0x000fe4000f8e0211 */
[----:B------:R-:W-:Y:S02]  /*8c40*/  IMAD R18, R18, UR4, R11 ;  /* 0x0000000412127c24 */ /* 0x000fe4000f8e020b */
[----:B------:R-:W-:-:S03]  /*8c50*/  IMAD.MOV.U32 R6, RZ, RZ, 0x1 ;  /* 0x00000001ff067424 */ /* 0x000fc600078e00ff */
[----:B------:R-:W-:Y:S02]  /*8c60*/  SEL R14, R18, R17, !P3 ;  /* 0x00000011120e7207 */ /* 0x000fe40005800000 */
[----:B------:R-:W-:-:S07]  /*8c70*/  SEL R11, R17, R18, !P3 ;  /* 0x00000012110b7207 */ /* 0x000fce0005800000 */
.L_x_163:
[----:B------:R-:W-:Y:S05]  /*8c80*/  BSYNC B1 ;  /* 0x0000000000017941 */ /* 0x000fea0003800000 */
.L_x_162:
[----:B------:R-:W-:-:S13]  /*8c90*/  LOP3.LUT P1, RZ, R6, 0xff, RZ, 0xc0, !PT ;  /* 0x000000ff06ff7812 */ /* 0x000fda000782c0ff */
[----:B------:R-:W-:Y:S05]  /*8ca0*/  @P1 BRA `(.L_x_166) ;  /* 0xfffffff400501947 */ /* 0x000fea000383ffff */
[----:B------:R-:W-:Y:S05]  /*8cb0*/  BSYNC B0 ;  /* 0x0000000000007941 */ /* 0x000fea0003800000 */
.L_x_154:
[----:B------:R-:W-:-:S03]  /*8cc0*/  UMOV UR4, 0xffffffff ;  /* 0xffffffff00047882 */ /* 0x000fc60000000000 */
[----:B------:R-:W-:Y:S05]  /*8cd0*/  BRA.DIV UR4, `(.L_x_167) ;  /* 0x0000001204c47947 */ /* 0x000fea000b800000 */
[----:B------:R-:W-:-:S13]  /*8ce0*/  ELECT P0, URZ, PT ;  /* 0x00000000003f782f */ /* 0x000fda0003800000 */
.L_x_207:
[----:B------:R-:W-:Y:S04]  /*8cf0*/  BSSY B0, `(.L_x_168) ;  /* 0x0000115000007945 */ /* 0x000fe80003800000 */
[----:B------:R-:W-:Y:S05]  /*8d00*/  @!P0 BRA `(.L_x_169) ;  /* 0x00000010004c8947 */ /* 0x000fea0003800000 */
[----:B------:R-:W-:-:S04]  /*8d10*/  LOP3.LUT R4, R4, 0x2, RZ, 0xfc, !PT ;  /* 0x0000000204047812 */ /* 0x000fc800078efcff */
[----:B------:R-:W-:-:S13]  /*8d20*/  ISETP.NE.AND P0, PT, R4, 0x3, PT ;  /* 0x000000030400780c */ /* 0x000fda0003f05270 */
[----:B------:R-:W-:Y:S05]  /*8d30*/  @!P0 BRA `(.L_x_170) ;  /* 0x0000000000048947 */ /* 0x000fea0003800000 */
[----:B------:R-:W-:Y:S01]  /*8d40*/  BPT.TRAP 0x1 ;  /* 0x000000040000795c */ /* 0x000fe20000300000 */
.L_x_170:
[----:B------:R-:W0:Y:S01]  /*8d50*/  S2R R3, SR_CgaCtaId ;  /* 0x0000000000037919 */ /* 0x000e220000008800 */
[----:B------:R-:W-:-:S04]  /*8d60*/  MOV R0, 0x400 ;  /* 0x0000040000007802 */ /* 0x000fc80000000f00 */
[----:B0-----:R-:W-:Y:S02]  /*8d70*/  LEA R0, R3, R0, 0x18 ;  /* 0x0000000003007211 */ /* 0x001fe400078ec0ff */
[----:B------:R-:W-:-:S03]  /*8d80*/  SHF.L.U32 R3, R5, 0x1f, RZ ;  /* 0x0000001f05037819 */ /* 0x000fc600000006ff */
[----:B------:R-:W-:-:S04]  /*8d90*/  VIADD R0, R0, 0xf0 ;  /* 0x000000f000007836 */ /* 0x000fc80000000000 */
[C---:B------:R-:W-:Y:S02]  /*8da0*/  IMAD R6, R13.reuse, 0x8, R0 ;  /* 0x000000080d067824 */ /* 0x040fe400078e0200 */
[----:B------:R-:W-:Y:S02]  /*8db0*/  VIADD R13, R13, 0x1 ;  /* 0x000000010d0d7836 */ /* 0x000fe40000000000 */
[----:B------:R-:W0:Y:S03]  /*8dc0*/  SYNCS.PHASECHK.TRANS64.TRYWAIT P0, [R6+URZ], R3 ;  /* 0x00000003060075a7 */ /* 0x000e26000800017f */
[----:B------:R-:W-:-:S04]  /*8dd0*/  ISETP.NE.AND P1, PT, R13, 0x1e, PT ;  /* 0x0000001e0d00780c */ /* 0x000fc80003f25270 */
[----:B------:R-:W-:Y:S02]  /*8de0*/  SEL R2, RZ, 0x1, P1 ;  /* 0x00000001ff027807 */ /* 0x000fe40000800000 */
[----:B------:R-:W-:Y:S02]  /*8df0*/  SEL R13, R13, RZ, P1 ;  /* 0x000000ff0d0d7207 */ /* 0x000fe40000800000 */
[----:B------:R-:W-:-:S03]  /*8e00*/  LOP3.LUT R8, R5, R2, RZ, 0x3c, !PT ;  /* 0x0000000205087212 */ /* 0x000fc600078e3cff */
[----:B------:R-:W-:Y:S01]  /*8e10*/  IMAD R7, R13, 0x8, R0 ;  /* 0x000000080d077824 */ /* 0x000fe200078e0200 */
[----:B------:R-:W-:Y:S01]  /*8e20*/  SHF.L.U32 R4, R8, 0x1f, RZ ;  /* 0x0000001f08047819 */ /* 0x000fe200000006ff */
[----:B0-----:R-:W-:Y:S06]  /*8e30*/  @!P0 BRA `(.L_x_171) ;  /* 0x0000001000908947 */ /* 0x001fec0003800000 */
.L_x_208:
[----:B------:R-:W1:Y:S01]  /*8e40*/  SYNCS.PHASECHK.TRANS64.TRYWAIT P0, [R7+URZ], R4 ;  /* 0x00000004070075a7 */ /* 0x000e62000800017f */
[----:B------:R-:W-:-:S05]  /*8e50*/  VIADD R2, R13, 0x1 ;  /* 0x000000010d027836 */ /* 0x000fca0000000000 */
[----:B------:R-:W-:-:S04]  /*8e60*/  ISETP.NE.AND P1, PT, R2, 0x1e, PT ;  /* 0x0000001e0200780c */ /* 0x000fc80003f25270 */
[----:B0-----:R-:W-:Y:S02]  /*8e70*/  SEL R3, RZ, 0x1, P1 ;  /* 0x00000001ff037807 */ /* 0x001fe40000800000 */
[----:B------:R-:W-:Y:S02]  /*8e80*/  SEL R9, R2, RZ, P1 ;  /* 0x000000ff02097207 */ /* 0x000fe40000800000 */
[----:B------:R-:W-:-:S03]  /*8e90*/  LOP3.LUT R8, R8, R3, RZ, 0x3c, !PT ;  /* 0x0000000308087212 */ /* 0x000fc600078e3cff */
[----:B------:R-:W-:Y:S01]  /*8ea0*/  IMAD R6, R9, 0x8, R0 ;  /* 0x0000000809067824 */ /* 0x000fe200078e0200 */
[----:B------:R-:W-:Y:S01]  /*8eb0*/  SHF.L.U32 R5, R8, 0x1f, RZ ;  /* 0x0000001f08057819 */ /* 0x000fe200000006ff */
[----:B-1----:R-:W-:Y:S06]  /*8ec0*/  @!P0 BRA `(.L_x_172) ;  /* 0x0000001000808947 */ /* 0x002fec0003800000 */
.L_x_209:
[----:B------:R-:W1:Y:S01]  /*8ed0*/  SYNCS.PHASECHK.TRANS64.TRYWAIT P0, [R6+URZ], R5 ;  /* 0x00000005060075a7 */ /* 0x000e62000800017f */
[----:B------:R-:W-:-:S05]  /*8ee0*/  VIADD R2, R9, 0x1 ;  /* 0x0000000109027836 */ /* 0x000fca0000000000 */
[----:B------:R-:W-:-:S04]  /*8ef0*/  ISETP.NE.AND P1, PT, R2, 0x1e, PT ;  /* 0x0000001e0200780c */ /* 0x000fc80003f25270 */
[----:B------:R-:W-:Y:S02]  /*8f00*/  SEL R3, RZ, 0x1, P1 ;  /* 0x00000001ff037807 */ /* 0x000fe40000800000 */
[----:B0-----:R-:W-:Y:S02]  /*8f10*/  SEL R7, R2, RZ, P1 ;  /* 0x000000ff02077207 */ /* 0x001fe40000800000 */
[----:B------:R-:W-:-:S03]  /*8f20*/  LOP3.LUT R8, R8, R3, RZ, 0x3c, !PT ;  /* 0x0000000308087212 */ /* 0x000fc600078e3cff */
[----:B------:R-:W-:Y:S01]  /*8f30*/  IMAD R9, R7, 0x8, R0 ;  /* 0x0000000807097824 */ /* 0x000fe200078e0200 */
[----:B------:R-:W-:Y:S01]  /*8f40*/  SHF.L.U32 R4, R8, 0x1f, RZ ;  /* 0x0000001f08047819 */ /* 0x000fe200000006ff */
[----:B-1----:R-:W-:Y:S06]  /*8f50*/  @!P0 BRA `(.L_x_173) ;  /* 0x0000001000708947 */ /* 0x002fec0003800000 */
.L_x_210:
[----:B------:R-:W1:Y:S01]  /*8f60*/  SYNCS.PHASECHK.TRANS64.TRYWAIT P0, [R9+URZ], R4 ;  /* 0x00000004090075a7 */ /* 0x000e62000800017f */
[----:B------:R-:W-:-:S05]  /*8f70*/  VIADD R2, R7, 0x1 ;  /* 0x0000000107027836 */ /* 0x000fca0000000000 */
[----:B------:R-:W-:-:S04]  /*8f80*/  ISETP.NE.AND P1, PT, R2, 0x1e, PT ;  /* 0x0000001e0200780c */ /* 0x000fc80003f25270 */
[----:B------:R-:W-:Y:S02]  /*8f90*/  SEL R3, RZ, 0x1, P1 ;  /* 0x00000001ff037807 */ /* 0x000fe40000800000 */
[----:B------:R-:W-:Y:S02]  /*8fa0*/  SEL R7, R2, RZ, P1 ;  /* 0x000000ff02077207 */ /* 0x000fe40000800000 */
[----:B------:R-:W-:-:S03]  /*8fb0*/  LOP3.LUT R8, R8, R3, RZ, 0x3c, !PT ;  /* 0x0000000308087212 */ /* 0x000fc600078e3cff */
[----:B0-----:R-:W-:Y:S01]  /*8fc0*/  IMAD R6, R7, 0x8, R0 ;  /* 0x0000000807067824 */ /* 0x001fe200078e0200 */
[----:B------:R-:W-:Y:S01]  /*8fd0*/  SHF.L.U32 R5, R8, 0x1f, RZ ;  /* 0x0000001f08057819 */ /* 0x000fe200000006ff */
[----:B-1----:R-:W-:Y:S06]  /*8fe0*/  @!P0 BRA `(.L_x_174) ;  /* 0x0000001000608947 */ /* 0x002fec0003800000 */
.L_x_211:
        /* <DEDUP_REMOVED lines=9> */
.L_x_212:
        /* <DEDUP_REMOVED lines=9> */
.L_x_213:
        /* <DEDUP_REMOVED lines=9> */
.L_x_214:
        /* <DEDUP_REMOVED lines=9> */
.L_x_215:
        /* <DEDUP_REMOVED lines=9> */
.L_x_216:
        /* <DEDUP_REMOVED lines=9> */
.L_x_217:
        /* <DEDUP_REMOVED lines=9> */
.L_x_218:
        /* <DEDUP_REMOVED lines=9> */
.L_x_219:
        /* <DEDUP_REMOVED lines=9> */
.L_x_220:
        /* <DEDUP_REMOVED lines=9> */
.L_x_221:
        /* <DEDUP_REMOVED lines=9> */
.L_x_222:
        /* <DEDUP_REMOVED lines=9> */
.L_x_223:
        /* <DEDUP_REMOVED lines=9> */
.L_x_224:
        /* <DEDUP_REMOVED lines=9> */
.L_x_225:
        /* <DEDUP_REMOVED lines=9> */
.L_x_226:
        /* <DEDUP_REMOVED lines=9> */
.L_x_227:
        /* <DEDUP_REMOVED lines=9> */
.L_x_228:
        /* <DEDUP_REMOVED lines=9> */
.L_x_229:
        /* <DEDUP_REMOVED lines=9> */
.L_x_230:
        /* <DEDUP_REMOVED lines=9> */
.L_x_231:
        /* <DEDUP_REMOVED lines=9> */
.L_x_232:
        /* <DEDUP_REMOVED lines=9> */
.L_x_233:
        /* <DEDUP_REMOVED lines=9> */
.L_x_234:
        /* <DEDUP_REMOVED lines=9> */
.L_x_235:
[----:B------:R-:W1:Y:S01]  /*9d70*/  SYNCS.PHASECHK.TRANS64.TRYWAIT P0, [R6+URZ], R5 ;  /* 0x00000005060075a7 */ /* 0x000e62000800017f */
[----:B------:R-:W-:-:S05]  /*9d80*/  VIADD R2, R7, 0x1 ;  /* 0x0000000107027836 */ /* 0x000fca0000000000 */
[----:B------:R-:W-:-:S04]  /*9d90*/  ISETP.NE.AND P1, PT, R2, 0x1e, PT ;  /* 0x0000001e0200780c */ /* 0x000fc80003f25270 */
[----:B0-----:R-:W-:Y:S02]  /*9da0*/  SEL R4, RZ, 0x1, P1 ;  /* 0x00000001ff047807 */ /* 0x001fe40000800000 */
[----:B------:R-:W-:Y:S02]  /*9db0*/  SEL R3, R2, RZ, P1 ;  /* 0x000000ff02037207 */ /* 0x000fe40000800000 */
[----:B------:R-:W-:Y:S01]  /*9dc0*/  LOP3.LUT R4, R11, R4, RZ, 0x3c, !PT ;  /* 0x000000040b047212 */ /* 0x000fe200078e3cff */
[----:B-1----:R-:W-:Y:S06]  /*9dd0*/  @!P0 BRA `(.L_x_199) ;  /* 0x0000000800d88947 */ /* 0x002fec0003800000 */
.L_x_236:
[----:B------:R-:W-:Y:S01]  /*9de0*/  IMAD R3, R3, 0x8, R0 ;  /* 0x0000000803037824 */ /* 0x000fe200078e0200 */
[----:B------:R-:W-:-:S07]  /*9df0*/  SHF.L.U32 R0, R4, 0x1f, RZ ;  /* 0x0000001f04007819 */ /* 0x000fce00000006ff */
.L_x_200:
[----:B-1----:R1:W2:Y:S02]  /*9e00*/  SYNCS.PHASECHK.TRANS64.TRYWAIT P0, [R3+URZ], R0 ;  /* 0x00000000030075a7 */ /* 0x0022a4000800017f */
[----:B--2---:R-:W-:Y:S05]  /*9e10*/  @!P0 NANOSLEEP.SYNCS 0x989680 ;  /* 0x009896800000895d */ /* 0x004fea0003900000 */
[----:B------:R-:W2:Y:S02]  /*9e20*/  @!P0 SYNCS.PHASECHK.TRANS64 P0, [R3+URZ], R0 ;  /* 0x00000000030085a7 */ /* 0x000ea4000800007f */
[----:B--2---:R-:W-:Y:S05]  /*9e30*/  @!P0 BRA `(.L_x_200) ;  /* 0xfffffffc00f08947 */ /* 0x004fea000383ffff */
.L_x_169:
[----:B------:R-:W-:Y:S05]  /*9e40*/  BSYNC B0 ;  /* 0x0000000000007941 */ /* 0x000fea0003800000 */
.L_x_168:
[----:B------:R-:W-:Y:S05]  /*9e50*/  EXIT ;  /* 0x000000000000794d */ /* 0x000fea0003800000 */
.L_x_18:
[----:B-1----:R-:W-:-:S04]  /*9e60*/  IMAD.U32 R11, RZ, RZ, UR7 ;  /* 0x00000007ff0b7e24 */ /* 0x002fc8000f8e00ff */
[----:B------:R1:W4:Y:S03]  /*9e70*/  SYNCS.PHASECHK.TRANS64.TRYWAIT P0, [R11+URZ], R8 ;  /* 0x000000080b0075a7 */ /* 0x000326000800017f */
[----:B----4-:R-:W-:Y:S05]  /*9e80*/  @!P0 NANOSLEEP.SYNCS 0x989680 ;  /* 0x009896800000895d */ /* 0x010fea0003900000 */
[----:B------:R-:W4:Y:S02]  /*9e90*/  @!P0 SYNCS.PHASECHK.TRANS64 P0, [R11+URZ], R8 ;  /* 0x000000080b0085a7 */ /* 0x000f24000800007f */
[----:B----4-:R-:W-:Y:S05]  /*9ea0*/  @!P0 BRA `(.L_x_18) ;  /* 0xfffffffc00ec8947 */ /* 0x010fea000383ffff */
[----:B------:R-:W-:Y:S05]  /*9eb0*/  BRA `(.L_x_17) ;  /* 0xffffff7800647947 */ /* 0x000fea000383ffff */
.L_x_24:
[----:B-1----:R-:W-:-:S04]  /*9ec0*/  IMAD.U32 R126, RZ, RZ, UR12 ;  /* 0x0000000cff7e7e24 */ /* 0x002fc8000f8e00ff */
[----:B------:R1:W4:Y:S03]  /*9ed0*/  SYNCS.PHASECHK.TRANS64.TRYWAIT P0, [R126+URZ], R11 ;  /* 0x0000000b7e0075a7 */ /* 0x000326000800017f */
[----:B----4-:R-:W-:Y:S05]  /*9ee0*/  @!P0 NANOSLEEP.SYNCS 0x989680 ;  /* 0x009896800000895d */ /* 0x010fea0003900000 */
[----:B------:R-:W4:Y:S02]  /*9ef0*/  @!P0 SYNCS.PHASECHK.TRANS64 P0, [R126+URZ], R11 ;  /* 0x0000000b7e0085a7 */ /* 0x000f24000800007f */
[----:B----4-:R-:W-:Y:S05]  /*9f00*/  @!P0 BRA `(.L_x_24) ;  /* 0xfffffffc00ec8947 */ /* 0x010fea000383ffff */
[----:B------:R-:W-:Y:S05]  /*9f10*/  BRA `(.L_x_23) ;  /* 0xffffff8000c07947 */ /* 0x000fea000383ffff */
.L_x_155:
[----:B------:R-:W-:Y:S01]  /*9f20*/  BSSY B1, `(.L_x_201) ;  /* 0x0000006000017945 */ /* 0x000fe20003800000 */
[----:B------:R-:W-:-:S07]  /*9f30*/  IMAD.MOV.U32 R6, RZ, RZ, -0x1 ;  /* 0xffffffffff067424 */ /* 0x000fce00078e00ff */
[----:B------:R-:W-:Y:S05]  /*9f40*/  WARPSYNC.COLLECTIVE R6, `(.L_x_202) ;  /* 0x00000000060c7348 */ /* 0x000fea0003c00000 */
[----:B------:R-:W-:Y:S02]  /*9f50*/  ELECT P1, UR62, PT ;  /* 0x00000000003e782f */ /* 0x000fe40003820000 */
[----:B------:R-:W-:Y:S01]  /*9f60*/  MOV R6, UR62 ;  /* 0x0000003e00067c02 */ /* 0x000fe20008000f00 */
[----:B------:R-:W-:Y:S10]  /*9f70*/  ENDCOLLECTIVE ;  /* 0x000000000000791b */ /* 0x000ff40003800000 */
.L_x_202:
[----:B------:R-:W-:Y:S05]  /*9f80*/  BSYNC B1 ;  /* 0x0000000000017941 */ /* 0x000fea0003800000 */
.L_x_201:
[----:B------:R-:W-:Y:S05]  /*9f90*/  BRA `(.L_x_203) ;  /* 0xffffffe000a07947 */ /* 0x000fea000383ffff */
.L_x_158:
[----:B0-----:R0:W1:Y:S02]  /*9fa0*/  SYNCS.PHASECHK.TRANS64.TRYWAIT P1, [R14+URZ+0xf0], R9 ;  /* 0x0000f0090e0075a7 */ /* 0x001064000802017f */
[----:B-1----:R-:W-:Y:S05]  /*9fb0*/  @!P1 NANOSLEEP.SYNCS 0x989680 ;  /* 0x009896800000995d */ /* 0x002fea0003900000 */
[----:B------:R-:W1:Y:S02]  /*9fc0*/  @!P1 SYNCS.PHASECHK.TRANS64 P1, [R14+URZ+0xf0], R9 ;  /* 0x0000f0090e0095a7 */ /* 0x000e64000802007f */
[----:B-1----:R-:W-:Y:S05]  /*9fd0*/  @!P1 BRA `(.L_x_158) ;  /* 0xfffffffc00f09947 */ /* 0x002fea000383ffff */
[----:B------:R-:W-:Y:S05]  /*9fe0*/  BRA `(.L_x_204) ;  /* 0xffffffe000d47947 */ /* 0x000fea000383ffff */
.L_x_167:
[----:B------:R-:W-:Y:S01]  /*9ff0*/  BSSY B0, `(.L_x_205) ;  /* 0x0000006000007945 */ /* 0x000fe20003800000 */
[----:B------:R-:W-:-:S07]  /*a000*/  IMAD.MOV.U32 R6, RZ, RZ, -0x1 ;  /* 0xffffffffff067424 */ /* 0x000fce00078e00ff */
[----:B------:R-:W-:Y:S05]  /*a010*/  WARPSYNC.COLLECTIVE R6, `(.L_x_206) ;  /* 0x00000000060c7348 */ /* 0x000fea0003c00000 */
[----:B------:R-:W-:Y:S02]  /*a020*/  ELECT P1, UR62, PT ;  /* 0x00000000003e782f */ /* 0x000fe40003820000 */
[----:B------:R-:W-:Y:S01]  /*a030*/  MOV R6, UR62 ;  /* 0x0000003e00067c02 */ /* 0x000fe20008000f00 */
[----:B------:R-:W-:Y:S10]  /*a040*/  ENDCOLLECTIVE ;  /* 0x000000000000791b */ /* 0x000ff40003800000 */
.L_x_206:
[----:B------:R-:W-:Y:S05]  /*a050*/  BSYNC B0 ;  /* 0x0000000000007941 */ /* 0x000fea0003800000 */
.L_x_205:
[----:B------:R-:W-:Y:S01]  /*a060*/  PLOP3.LUT P0, PT, P1, PT, PT, 0x80, 0x0 ;  /* 0x000000000000781c */ /* 0x000fe20000f0f070 */
[----:B------:R-:W-:-:S12]  /*a070*/  BRA `(.L_x_207) ;  /* 0xffffffec001c7947 */ /* 0x000fd8000383ffff */
.L_x_171:
[----:B0-----:R0:W1:Y:S02]  /*a080*/  SYNCS.PHASECHK.TRANS64.TRYWAIT P0, [R6+URZ], R3 ;  /* 0x00000003060075a7 */ /* 0x001064000800017f */
[----:B-1----:R-:W-:Y:S05]  /*a090*/  @!P0 NANOSLEEP.SYNCS 0x989680 ;  /* 0x009896800000895d */ /* 0x002fea0003900000 */
[----:B------:R-:W1:Y:S02]  /*a0a0*/  @!P0 SYNCS.PHASECHK.TRANS64 P0, [R6+URZ], R3 ;  /* 0x00000003060085a7 */ /* 0x000e64000800007f */
[----:B-1----:R-:W-:Y:S05]  /*a0b0*/  @!P0 BRA `(.L_x_171) ;  /* 0xfffffffc00f08947 */ /* 0x002fea000383ffff */
[----:B------:R-:W-:Y:S05]  /*a0c0*/  BRA `(.L_x_208) ;  /* 0xffffffec005c7947 */ /* 0x000fea000383ffff */
.L_x_172:
[----:B0-----:R0:W1:Y:S02]  /*a0d0*/  SYNCS.PHASECHK.TRANS64.TRYWAIT P0, [R7+URZ], R4 ;  /* 0x00000004070075a7 */ /* 0x001064000800017f */
[----:B-1----:R-:W-:Y:S05]  /*a0e0*/  @!P0 NANOSLEEP.SYNCS 0x989680 ;  /* 0x009896800000895d */ /* 0x002fea0003900000 */
[----:B------:R-:W1:Y:S02]  /*a0f0*/  @!P0 SYNCS.PHASECHK.TRANS64 P0, [R7+URZ], R4 ;  /* 0x00000004070085a7 */ /* 0x000e64000800007f */
[----:B-1----:R-:W-:Y:S05]  /*a100*/  @!P0 BRA `(.L_x_172) ;  /* 0xfffffffc00f08947 */ /* 0x002fea000383ffff */
[----:B------:R-:W-:Y:S05]  /*a110*/  BRA `(.L_x_209) ;  /* 0xffffffec006c7947 */ /* 0x000fea000383ffff */
.L_x_173:
[----:B0-----:R0:W1:Y:S02]  /*a120*/  SYNCS.PHASECHK.TRANS64.TRYWAIT P0, [R6+URZ], R5 ;  /* 0x00000005060075a7 */ /* 0x001064000800017f */
[----:B-1----:R-:W-:Y:S05]  /*a130*/  @!P0 NANOSLEEP.SYNCS 0x989680 ;  /* 0x009896800000895d */ /* 0x002fea0003900000 */
[----:B------:R-:W1:Y:S02]  /*a140*/  @!P0 SYNCS.PHASECHK.TRANS64 P0, [R6+URZ], R5 ;  /* 0x00000005060085a7 */ /* 0x000e64000800007f */
[----:B-1----:R-:W-:Y:S05]  /*a150*/  @!P0 BRA `(.L_x_173) ;  /* 0xfffffffc00f08947 */ /* 0x002fea000383ffff */
[----:B------:R-:W-:Y:S05]  /*a160*/  BRA `(.L_x_210) ;  /* 0xffffffec007c7947 */ /* 0x000fea000383ffff */
.L_x_174:
[----:B0-----:R0:W1:Y:S02]  /*a170*/  SYNCS.PHASECHK.TRANS64.TRYWAIT P0, [R9+URZ], R4 ;  /* 0x00000004090075a7 */ /* 0x001064000800017f */
[----:B-1----:R-:W-:Y:S05]  /*a180*/  @!P0 NANOSLEEP.SYNCS 0x989680 ;  /* 0x009896800000895d */ /* 0x002fea0003900000 */
[----:B------:R-:W1:Y:S02]  /*a190*/  @!P0 SYNCS.PHASECHK.TRANS64 P0, [R9+URZ], R4 ;  /* 0x00000004090085a7 */ /* 0x000e64000800007f */
[----:B-1----:R-:W-:Y:S05]  /*a1a0*/  @!P0 BRA `(.L_x_174) ;  /* 0xfffffffc00f08947 */ /* 0x002fea000383ffff */
[----:B------:R-:W-:Y:S05]  /*a1b0*/  BRA `(.L_x_211) ;  /* 0xffffffec008c7947 */ /* 0x000fea000383ffff */
.L_x_175:
[----:B0-----:R0:W1:Y:S02]  /*a1c0*/  SYNCS.PHASECHK.TRANS64.TRYWAIT P0, [R6+URZ], R5 ;  /* 0x00000005060075a7 */ /* 0x001064000800017f */
[----:B-1----:R-:W-:Y:S05]  /*a1d0*/  @!P0 NANOSLEEP.SYNCS 0x989680 ;  /* 0x009896800000895d */ /* 0x002fea0003900000 */
[----:B------:R-:W1:Y:S02]  /*a1e0*/  @!P0 SYNCS.PHASECHK.TRANS64 P0, [R6+URZ], R5 ;  /* 0x00000005060085a7 */ /* 0x000e64000800007f */
[----:B-1----:R-:W-:Y:S05]  /*a1f0*/  @!P0 BRA `(.L_x_175) ;  /* 0xfffffffc00f08947 */ /* 0x002fea000383ffff */
[----:B------:R-:W-:Y:S05]  /*a200*/  BRA `(.L_x_212) ;  /* 0xffffffec009c7947 */ /* 0x000fea000383ffff */
.L_x_176:
[----:B0-----:R0:W1:Y:S02]  /*a210*/  SYNCS.PHASECHK.TRANS64.TRYWAIT P0, [R9+URZ], R4 ;  /* 0x00000004090075a7 */ /* 0x001064000800017f */
[----:B-1----:R-:W-:Y:S05]  /*a220*/  @!P0 NANOSLEEP.SYNCS 0x989680 ;  /* 0x009896800000895d */ /* 0x002fea0003900000 */
[----:B------:R-:W1:Y:S02]  /*a230*/  @!P0 SYNCS.PHASECHK.TRANS64 P0, [R9+URZ], R4 ;  /* 0x00000004090085a7 */ /* 0x000e64000800007f */
[----:B-1----:R-:W-:Y:S05]  /*a240*/  @!P0 BRA `(.L_x_176) ;  /* 0xfffffffc00f08947 */ /* 0x002fea000383ffff */
[----:B------:R-:W-:Y:S05]  /*a250*/  BRA `(.L_x_213) ;  /* 0xffffffec00ac7947 */ /* 0x000fea000383ffff */
.L_x_177:
[----:B0-----:R0:W1:Y:S02]  /*a260*/  SYNCS.PHASECHK.TRANS64.TRYWAIT P0, [R6+URZ], R5 ;  /* 0x00000005060075a7 */ /* 0x001064000800017f */
[----:B-1----:R-:W-:Y:S05]  /*a270*/  @!P0 NANOSLEEP.SYNCS 0x989680 ;  /* 0x009896800000895d */ /* 0x002fea0003900000 */
[----:B------:R-:W1:Y:S02]  /*a280*/  @!P0 SYNCS.PHASECHK.TRANS64 P0, [R6+URZ], R5 ;  /* 0x00000005060085a7 */ /* 0x000e64000800007f */
[----:B-1----:R-:W-:Y:S05]  /*a290*/  @!P0 BRA `(.L_x_177) ;  /* 0xfffffffc00f08947 */ /* 0x002fea000383ffff */
[----:B------:R-:W-:Y:S05]  /*a2a0*/  BRA `(.L_x_214) ;  /* 0xffffffec00bc7947 */ /* 0x000fea000383ffff */
.L_x_178:
[----:B0-----:R0:W1:Y:S02]  /*a2b0*/  SYNCS.PHASECHK.TRANS64.TRYWAIT P0, [R9+URZ], R4 ;  /* 0x00000004090075a7 */ /* 0x001064000800017f */
[----:B-1----:R-:W-:Y:S05]  /*a2c0*/  @!P0 NANOSLEEP.SYNCS 0x989680 ;  /* 0x009896800000895d */ /* 0x002fea0003900000 */
[----:B------:R-:W1:Y:S02]  /*a2d0*/  @!P0 SYNCS.PHASECHK.TRANS64 P0, [R9+URZ], R4 ;  /* 0x00000004090085a7 */ /* 0x000e64000800007f */
[----:B-1----:R-:W-:Y:S05]  /*a2e0*/  @!P0 BRA `(.L_x_178) ;  /* 0xfffffffc00f08947 */ /* 0x002fea000383ffff */
[----:B------:R-:W-:Y:S05]  /*a2f0*/  BRA `(.L_x_215) ;  /* 0xffffffec00cc7947 */ /* 0x000fea000383ffff */
.L_x_179:
[----:B0-----:R0:W1:Y:S02]  /*a300*/  SYNCS.PHASECHK.TRANS64.TRYWAIT P0, [R6+URZ], R5 ;  /* 0x00000005060075a7 */ /* 0x001064000800017f */
[----:B-1----:R-:W-:Y:S05]  /*a310*/  @!P0 NANOSLEEP.SYNCS 0x989680 ;  /* 0x009896800000895d */ /* 0x002fea0003900000 */
[----:B------:R-:W1:Y:S02]  /*a320*/  @!P0 SYNCS.PHASECHK.TRANS64 P0, [R6+URZ], R5 ;  /* 0x00000005060085a7 */ /* 0x000e64000800007f */
[----:B-1----:R-:W-:Y:S05]  /*a330*/  @!P0 BRA `(.L_x_179) ;  /* 0xfffffffc00f08947 */ /* 0x002fea000383ffff */
[----:B------:R-:W-:Y:S05]  /*a340*/  BRA `(.L_x_216) ;  /* 0xffffffec00dc7947 */ /* 0x000fea000383ffff */
.L_x_180:
[----:B0-----:R0:W1:Y:S02]  /*a350*/  SYNCS.PHASECHK.TRANS64.TRYWAIT P0, [R9+URZ], R4 ;  /* 0x00000004090075a7 */ /* 0x001064000800017f */
[----:B-1----:R-:W-:Y:S05]  /*a360*/  @!P0 NANOSLEEP.SYNCS 0x989680 ;  /* 0x009896800000895d */ /* 0x002fea0003900000 */
[----:B------:R-:W1:Y:S02]  /*a370*/  @!P0 SYNCS.PHASECHK.TRANS64 P0, [R9+URZ], R4 ;  /* 0x00000004090085a7 */ /* 0x000e64000800007f */
[----:B-1----:R-:W-:Y:S05]  /*a380*/  @!P0 BRA `(.L_x_180) ;  /* 0xfffffffc00f08947 */ /* 0x002fea000383ffff */
[----:B------:R-:W-:Y:S05]  /*a390*/  BRA `(.L_x_217) ;  /* 0xffffffec00ec7947 */ /* 0x000fea000383ffff */
.L_x_181:
[----:B0-----:R0:W1:Y:S02]  /*a3a0*/  SYNCS.PHASECHK.TRANS64.TRYWAIT P0, [R6+URZ], R5 ;  /* 0x00000005060075a7 */ /* 0x001064000800017f */
[----:B-1----:R-:W-:Y:S05]  /*a3b0*/  @!P0 NANOSLEEP.SYNCS 0x989680 ;  /* 0x009896800000895d */ /* 0x002fea0003900000 */
[----:B------:R-:W1:Y:S02]  /*a3c0*/  @!P0 SYNCS.PHASECHK.TRANS64 P0, [R6+URZ], R5 ;  /* 0x00000005060085a7 */ /* 0x000e64000800007f */
[----:B-1----:R-:W-:Y:S05]  /*a3d0*/  @!P0 BRA `(.L_x_181) ;  /* 0xfffffffc00f08947 */ /* 0x002fea000383ffff */
[----:B------:R-:W-:Y:S05]  /*a3e0*/  BRA `(.L_x_218) ;  /* 0xffffffec00fc7947 */ /* 0x000fea000383ffff */
.L_x_182:
[----:B0-----:R0:W1:Y:S02]  /*a3f0*/  SYNCS.PHASECHK.TRANS64.TRYWAIT P0, [R9+URZ], R4 ;  /* 0x00000004090075a7 */ /* 0x001064000800017f */
[----:B-1----:R-:W-:Y:S05]  /*a400*/  @!P0 NANOSLEEP.SYNCS 0x989680 ;  /* 0x009896800000895d */ /* 0x002fea0003900000 */
[----:B------:R-:W1:Y:S02]  /*a410*/  @!P0 SYNCS.PHASECHK.TRANS64 P0, [R9+URZ], R4 ;  /* 0x00000004090085a7 */ /* 0x000e64000800007f */
[----:B-1----:R-:W-:Y:S05]  /*a420*/  @!P0 BRA `(.L_x_182) ;  /* 0xfffffffc00f08947 */ /* 0x002fea000383ffff */
[----:B------:R-:W-:Y:S05]  /*a430*/  BRA `(.L_x_219) ;  /* 0xfffffff0000c7947 */ /* 0x000fea000383ffff */
.L_x_183:
[----:B0-----:R0:W1:Y:S02]  /*a440*/  SYNCS.PHASECHK.TRANS64.TRYWAIT P0, [R6+URZ], R5 ;  /* 0x00000005060075a7 */ /* 0x001064000800017f */
[----:B-1----:R-:W-:Y:S05]  /*a450*/  @!P0 NANOSLEEP.SYNCS 0x989680 ;  /* 0x009896800000895d */ /* 0x002fea0003900000 */
[----:B------:R-:W1:Y:S02]  /*a460*/  @!P0 SYNCS.PHASECHK.TRANS64 P0, [R6+URZ], R5 ;  /* 0x00000005060085a7 */ /* 0x000e64000800007f */
[----:B-1----:R-:W-:Y:S05]  /*a470*/  @!P0 BRA `(.L_x_183) ;  /* 0xfffffffc00f08947 */ /* 0x002fea000383ffff */
[----:B------:R-:W-:Y:S05]  /*a480*/  BRA `(.L_x_220) ;  /* 0xfffffff0001c7947 */ /* 0x000fea000383ffff */
.L_x_184:
[----:B0-----:R0:W1:Y:S02]  /*a490*/  SYNCS.PHASECHK.TRANS64.TRYWAIT P0, [R9+URZ], R4 ;  /* 0x00000004090075a7 */ /* 0x001064000800017f */
[----:B-1----:R-:W-:Y:S05]  /*a4a0*/  @!P0 NANOSLEEP.SYNCS 0x989680 ;  /* 0x009896800000895d */ /* 0x002fea0003900000 */
[----:B------:R-:W1:Y:S02]  /*a4b0*/  @!P0 SYNCS.PHASECHK.TRANS64 P0, [R9+URZ], R4 ;  /* 0x00000004090085a7 */ /* 0x000e64000800007f */
[----:B-1----:R-:W-:Y:S05]  /*a4c0*/  @!P0 BRA `(.L_x_184) ;  /* 0xfffffffc00f08947 */ /* 0x002fea000383ffff */
[----:B------:R-:W-:Y:S05]  /*a4d0*/  BRA `(.L_x_221) ;  /* 0xfffffff0002c7947 */ /* 0x000fea000383ffff */
.L_x_185:
[----:B0-----:R0:W1:Y:S02]  /*a4e0*/  SYNCS.PHASECHK.TRANS64.TRYWAIT P0, [R6+URZ], R5 ;  /* 0x00000005060075a7 */ /* 0x001064000800017f */
[----:B-1----:R-:W-:Y:S05]  /*a4f0*/  @!P0 NANOSLEEP.SYNCS 0x989680 ;  /* 0x009896800000895d */ /* 0x002fea0003900000 */
[----:B------:R-:W1:Y:S02]  /*a500*/  @!P0 SYNCS.PHASECHK.TRANS64 P0, [R6+URZ], R5 ;  /* 0x00000005060085a7 */ /* 0x000e64000800007f */
[----:B-1----:R-:W-:Y:S05]  /*a510*/  @!P0 BRA `(.L_x_185) ;  /* 0xfffffffc00f08947 */ /* 0x002fea000383ffff */
[----:B------:R-:W-:Y:S05]  /*a520*/  BRA `(.L_x_222) ;  /* 0xfffffff0003c7947 */ /* 0x000fea000383ffff */
.L_x_186:
[----:B0-----:R0:W1:Y:S02]  /*a530*/  SYNCS.PHASECHK.TRANS64.TRYWAIT P0, [R9+URZ], R4 ;  /* 0x00000004090075a7 */ /* 0x001064000800017f */
[----:B-1----:R-:W-:Y:S05]  /*a540*/  @!P0 NANOSLEEP.SYNCS 0x989680 ;  /* 0x009896800000895d */ /* 0x002fea0003900000 */
[----:B------:R-:W1:Y:S02]  /*a550*/  @!P0 SYNCS.PHASECHK.TRANS64 P0, [R9+URZ], R4 ;  /* 0x00000004090085a7 */ /* 0x000e64000800007f */
[----:B-1----:R-:W-:Y:S05]  /*a560*/  @!P0 BRA `(.L_x_186) ;  /* 0xfffffffc00f08947 */ /* 0x002fea000383ffff */
[----:B------:R-:W-:Y:S05]  /*a570*/  BRA `(.L_x_223) ;  /* 0xfffffff0004c7947 */ /* 0x000fea000383ffff */
.L_x_187:
[----:B0-----:R0:W1:Y:S02]  /*a580*/  SYNCS.PHASECHK.TRANS64.TRYWAIT P0, [R6+URZ], R5 ;  /* 0x00000005060075a7 */ /* 0x001064000800017f */
[----:B-1----:R-:W-:Y:S05]  /*a590*/  @!P0 NANOSLEEP.SYNCS 0x989680 ;  /* 0x009896800000895d */ /* 0x002fea0003900000 */
[----:B------:R-:W1:Y:S02]  /*a5a0*/  @!P0 SYNCS.PHASECHK.TRANS64 P0, [R6+URZ], R5 ;  /* 0x00000005060085a7 */ /* 0x000e64000800007f */
[----:B-1----:R-:W-:Y:S05]  /*a5b0*/  @!P0 BRA `(.L_x_187) ;  /* 0xfffffffc00f08947 */ /* 0x002fea000383ffff */
[----:B------:R-:W-:Y:S05]  /*a5c0*/  BRA `(.L_x_224) ;  /* 0xfffffff0005c7947 */ /* 0x000fea000383ffff */
.L_x_188:
[----:B0-----:R0:W1:Y:S02]  /*a5d0*/  SYNCS.PHASECHK.TRANS64.TRYWAIT P0, [R9+URZ], R4 ;  /* 0x00000004090075a7 */ /* 0x001064000800017f */
[----:B-1----:R-:W-:Y:S05]  /*a5e0*/  @!P0 NANOSLEEP.SYNCS 0x989680 ;  /* 0x009896800000895d */ /* 0x002fea0003900000 */
[----:B------:R-:W1:Y:S02]  /*a5f0*/  @!P0 SYNCS.PHASECHK.TRANS64 P0, [R9+URZ], R4 ;  /* 0x00000004090085a7 */ /* 0x000e64000800007f */
[----:B-1----:R-:W-:Y:S05]  /*a600*/  @!P0 BRA `(.L_x_188) ;  /* 0xfffffffc00f08947 */ /* 0x002fea000383ffff */
[----:B------:R-:W-:Y:S05]  /*a610*/  BRA `(.L_x_225) ;  /* 0xfffffff0006c7947 */ /* 0x000fea000383ffff */
.L_x_189:
[----:B0-----:R0:W1:Y:S02]  /*a620*/  SYNCS.PHASECHK.TRANS64.TRYWAIT P0, [R6+URZ], R5 ;  /* 0x00000005060075a7 */ /* 0x001064000800017f */
[----:B-1----:R-:W-:Y:S05]  /*a630*/  @!P0 NANOSLEEP.SYNCS 0x989680 ;  /* 0x009896800000895d */ /* 0x002fea0003900000 */
[----:B------:R-:W1:Y:S02]  /*a640*/  @!P0 SYNCS.PHASECHK.TRANS64 P0, [R6+URZ], R5 ;  /* 0x00000005060085a7 */ /* 0x000e64000800007f */
[----:B-1----:R-:W-:Y:S05]  /*a650*/  @!P0 BRA `(.L_x_189) ;  /* 0xfffffffc00f08947 */ /* 0x002fea000383ffff */
[----:B------:R-:W-:Y:S05]  /*a660*/  BRA `(.L_x_226) ;  /* 0xfffffff0007c7947 */ /* 0x000fea000383ffff */
.L_x_190:
[----:B0-----:R0:W1:Y:S02]  /*a670*/  SYNCS.PHASECHK.TRANS64.TRYWAIT P0, [R9+URZ], R4 ;  /* 0x00000004090075a7 */ /* 0x001064000800017f */
[----:B-1----:R-:W-:Y:S05]  /*a680*/  @!P0 NANOSLEEP.SYNCS 0x989680 ;  /* 0x009896800000895d */ /* 0x002fea0003900000 */
[----:B------:R-:W1:Y:S02]  /*a690*/  @!P0 SYNCS.PHASECHK.TRANS64 P0, [R9+URZ], R4 ;  /* 0x00000004090085a7 */ /* 0x000e64000800007f */
[----:B-1----:R-:W-:Y:S05]  /*a6a0*/  @!P0 BRA `(.L_x_190) ;  /* 0xfffffffc00f08947 */ /* 0x002fea000383ffff */
[----:B------:R-:W-:Y:S05]  /*a6b0*/  BRA `(.L_x_227) ;  /* 0xfffffff0008c7947 */ /* 0x000fea000383ffff */
.L_x_191:
[----:B0-----:R0:W1:Y:S02]  /*a6c0*/  SYNCS.PHASECHK.TRANS64.TRYWAIT P0, [R6+URZ], R5 ;  /* 0x00000005060075a7 */ /* 0x001064000800017f */
[----:B-1----:R-:W-:Y:S05]  /*a6d0*/  @!P0 NANOSLEEP.SYNCS 0x989680 ;  /* 0x009896800000895d */ /* 0x002fea0003900000 */
[----:B------:R-:W1:Y:S02]  /*a6e0*/  @!P0 SYNCS.PHASECHK.TRANS64 P0, [R6+URZ], R5 ;  /* 0x00000005060085a7 */ /* 0x000e64000800007f */
[----:B-1----:R-:W-:Y:S05]  /*a6f0*/  @!P0 BRA `(.L_x_191) ;  /* 0xfffffffc00f08947 */ /* 0x002fea000383ffff */
[----:B------:R-:W-:Y:S05]  /*a700*/  BRA `(.L_x_228) ;  /* 0xfffffff0009c7947 */ /* 0x000fea000383ffff */
.L_x_192:
[----:B0-----:R0:W1:Y:S02]  /*a710*/  SYNCS.PHASECHK.TRANS64.TRYWAIT P0, [R9+URZ], R4 ;  /* 0x00000004090075a7 */ /* 0x001064000800017f */
[----:B-1----:R-:W-:Y:S05]  /*a720*/  @!P0 NANOSLEEP.SYNCS 0x989680 ;  /* 0x009896800000895d */ /* 0x002fea0003900000 */
[----:B------:R-:W1:Y:S02]  /*a730*/  @!P0 SYNCS.PHASECHK.TRANS64 P0, [R9+URZ], R4 ;  /* 0x00000004090085a7 */ /* 0x000e64000800007f */
[----:B-1----:R-:W-:Y:S05]  /*a740*/  @!P0 BRA `(.L_x_192) ;  /* 0xfffffffc00f08947 */ /* 0x002fea000383ffff */
[----:B------:R-:W-:Y:S05]  /*a750*/  BRA `(.L_x_229) ;  /* 0xfffffff000ac7947 */ /* 0x000fea000383ffff */
.L_x_193:
[----:B0-----:R0:W1:Y:S02]  /*a760*/  SYNCS.PHASECHK.TRANS64.TRYWAIT P0, [R6+URZ], R5 ;  /* 0x00000005060075a7 */ /* 0x001064000800017f */
[----:B-1----:R-:W-:Y:S05]  /*a770*/  @!P0 NANOSLEEP.SYNCS 0x989680 ;  /* 0x009896800000895d */ /* 0x002fea0003900000 */
[----:B------:R-:W1:Y:S02]  /*a780*/  @!P0 SYNCS.PHASECHK.TRANS64 P0, [R6+URZ], R5 ;  /* 0x00000005060085a7 */ /* 0x000e64000800007f */
[----:B-1----:R-:W-:Y:S05]  /*a790*/  @!P0 BRA `(.L_x_193) ;  /* 0xfffffffc00f08947 */ /* 0x002fea000383ffff */
[----:B------:R-:W-:Y:S05]  /*a7a0*/  BRA `(.L_x_230) ;  /* 0xfffffff000bc7947 */ /* 0x000fea000383ffff */
.L_x_194:
[----:B0-----:R0:W1:Y:S02]  /*a7b0*/  SYNCS.PHASECHK.TRANS64.TRYWAIT P0, [R9+URZ], R4 ;  /* 0x00000004090075a7 */ /* 0x001064000800017f */
[----:B-1----:R-:W-:Y:S05]  /*a7c0*/  @!P0 NANOSLEEP.SYNCS 0x989680 ;  /* 0x009896800000895d */ /* 0x002fea0003900000 */
[----:B------:R-:W1:Y:S02]  /*a7d0*/  @!P0 SYNCS.PHASECHK.TRANS64 P0, [R9+URZ], R4 ;  /* 0x00000004090085a7 */ /* 0x000e64000800007f */
[----:B-1----:R-:W-:Y:S05]  /*a7e0*/  @!P0 BRA `(.L_x_194) ;  /* 0xfffffffc00f08947 */ /* 0x002fea000383ffff */
[----:B------:R-:W-:Y:S05]  /*a7f0*/  BRA `(.L_x_231) ;  /* 0xfffffff000cc7947 */ /* 0x000fea000383ffff */
.L_x_195:
[----:B0-----:R0:W1:Y:S02]  /*a800*/  SYNCS.PHASECHK.TRANS64.TRYWAIT P0, [R6+URZ], R5 ;  /* 0x00000005060075a7 */ /* 0x001064000800017f */
[----:B-1----:R-:W-:Y:S05]  /*a810*/  @!P0 NANOSLEEP.SYNCS 0x989680 ;  /* 0x009896800000895d */ /* 0x002fea0003900000 */
[----:B------:R-:W1:Y:S02]  /*a820*/  @!P0 SYNCS.PHASECHK.TRANS64 P0, [R6+URZ], R5 ;  /* 0x00000005060085a7 */ /* 0x000e64000800007f */
[----:B-1----:R-:W-:Y:S05]  /*a830*/  @!P0 BRA `(.L_x_195) ;  /* 0xfffffffc00f08947 */ /* 0x002fea000383ffff */
[----:B------:R-:W-:Y:S05]  /*a840*/  BRA `(.L_x_232) ;  /* 0xfffffff000dc7947 */ /* 0x000fea000383ffff */
.L_x_196:
[----:B0-----:R0:W1:Y:S02]  /*a850*/  SYNCS.PHASECHK.TRANS64.TRYWAIT P0, [R9+URZ], R4 ;  /* 0x00000004090075a7 */ /* 0x001064000800017f */
[----:B-1----:R-:W-:Y:S05]  /*a860*/  @!P0 NANOSLEEP.SYNCS 0x989680 ;  /* 0x009896800000895d */ /* 0x002fea0003900000 */
[----:B------:R-:W1:Y:S02]  /*a870*/  @!P0 SYNCS.PHASECHK.TRANS64 P0, [R9+URZ], R4 ;  /* 0x00000004090085a7 */ /* 0x000e64000800007f */
[----:B-1----:R-:W-:Y:S05]  /*a880*/  @!P0 BRA `(.L_x_196) ;  /* 0xfffffffc00f08947 */ /* 0x002fea000383ffff */
[----:B------:R-:W-:Y:S05]  /*a890*/  BRA `(.L_x_233) ;  /* 0xfffffff000ec7947 */ /* 0x000fea000383ffff */
.L_x_197:
[----:B0-----:R0:W1:Y:S02]  /*a8a0*/  SYNCS.PHASECHK.TRANS64.TRYWAIT P0, [R6+URZ], R5 ;  /* 0x00000005060075a7 */ /* 0x001064000800017f */
[----:B-1----:R-:W-:Y:S05]  /*a8b0*/  @!P0 NANOSLEEP.SYNCS 0x989680 ;  /* 0x009896800000895d */ /* 0x002fea0003900000 */
[----:B------:R-:W1:Y:S02]  /*a8c0*/  @!P0 SYNCS.PHASECHK.TRANS64 P0, [R6+URZ], R5 ;  /* 0x00000005060085a7 */ /* 0x000e64000800007f */
[----:B-1----:R-:W-:Y:S05]  /*a8d0*/  @!P0 BRA `(.L_x_197) ;  /* 0xfffffffc00f08947 */ /* 0x002fea000383ffff */
[----:B------:R-:W-:Y:S05]  /*a8e0*/  BRA `(.L_x_234) ;  /* 0xfffffff000fc7947 */ /* 0x000fea000383ffff */
.L_x_198:
[----:B0-----:R0:W1:Y:S02]  /*a8f0*/  SYNCS.PHASECHK.TRANS64.TRYWAIT P0, [R9+URZ], R4 ;  /* 0x00000004090075a7 */ /* 0x001064000800017f */
[----:B-1----:R-:W-:Y:S05]  /*a900*/  @!P0 NANOSLEEP.SYNCS 0x989680 ;  /* 0x009896800000895d */ /* 0x002fea0003900000 */
[----:B------:R-:W1:Y:S02]  /*a910*/  @!P0 SYNCS.PHASECHK.TRANS64 P0, [R9+URZ], R4 ;  /* 0x00000004090085a7 */ /* 0x000e64000800007f */
[----:B-1----:R-:W-:Y:S05]  /*a920*/  @!P0 BRA `(.L_x_198) ;  /* 0xfffffffc00f08947 */ /* 0x002fea000383ffff */
[----:B------:R-:W-:Y:S05]  /*a930*/  BRA `(.L_x_235) ;  /* 0xfffffff4000c7947 */ /* 0x000fea000383ffff */
.L_x_199:
[----:B0-----:R0:W1:Y:S02]  /*a940*/  SYNCS.PHASECHK.TRANS64.TRYWAIT P0, [R6+URZ], R5 ;  /* 0x00000005060075a7 */ /* 0x001064000800017f */
[----:B-1----:R-:W-:Y:S05]  /*a950*/  @!P0 NANOSLEEP.SYNCS 0x989680 ;  /* 0x009896800000895d */ /* 0x002fea0003900000 */
[----:B------:R-:W1:Y:S02]  /*a960*/  @!P0 SYNCS.PHASECHK.TRANS64 P0, [R6+URZ], R5 ;  /* 0x00000005060085a7 */ /* 0x000e64000800007f */
[----:B-1----:R-:W-:Y:S05]  /*a970*/  @!P0 BRA `(.L_x_199) ;  /* 0xfffffffc00f08947 */ /* 0x002fea000383ffff */
[----:B------:R-:W-:Y:S05]  /*a980*/  BRA `(.L_x_236) ;  /* 0xfffffff400147947 */ /* 0x000fea000383ffff */
.L_x_237:
[----:B------:R-:W-:-:S00]  /*a990*/  BRA `(.L_x_237) ;  /* 0xfffffffc00fc7947 */ /* 0x000fc0000383ffff */
[----:B------:R-:W-:-:S00]  /*a9a0*/  NOP ;  /* 0x0000000000007918 */ /* 0x000fc00000000000 */
        /* <DEDUP_REMOVED lines=13> */
.L_x_238:


//--------------------- .nv.shared._ZN7cutlass13device_kernelINS_4gemm6kernel13GemmUniversalIN4cute5tupleIJiiiiEEENS1_10collective13CollectiveMmaINS1_37MainloopSm90TmaGmmaWarpSpecializedFP8ILi30ENS5_IJNS4_1CILi1EEESB_SB_EEENS1_35KernelTmaWarpSpecializedCooperativeEEENS5_IJNSA_ILi128EEENSA_ILi112EEENSA_ILi32EEEEEENS_12float_e4m3_tENS5_IJlSB_lEEESJ_SK_NS4_8TiledMMAINS4_8MMA_AtomIJNS4_4SM904GMMA30MMA_64x16x32_F32E4M3E4M3_SS_TNILNSO_7ScaleInE1ELSQ_1EEEEEENS4_6LayoutINS5_IJNSA_ILi2EEESB_SB_EEENS5_IJSB_NSA_ILi0EEESW_EEEEENS5_IJNS4_10UnderscoreESZ_SZ_EEEEENS4_13SM90_TMA_LOADENS4_14ComposedLayoutINS4_7SwizzleILi1ELi4ELi3EEENS4_18smem_ptr_flag_bitsILi8EEENST_INS5_IJNSA_ILi8EEESH_EEENS5_IJSH_SB_EEEEEEEvNS4_8identityES12_S1C_vS1D_EENS_8epilogue10collective6detail29Sm90TmaWarpSpecializedAdapterINS1G_15DefaultEpilogueISJ_SK_SK_NS1F_6thread17LinearCombinationISJ_Li1EffLNS1K_9ScaleType4KindE0ELNS_15FloatRoundStyleE2ESJ_EENS1_15EpilogueDefaultEEEEEvvEEEEvNT_6ParamsE --------------------------
	.section	.nv.shared._ZN7cutlass13device_kernelINS_4gemm6kernel13GemmUniversalIN4cute5tupleIJiiiiEEENS1_10collective13CollectiveMmaINS1_37MainloopSm90TmaGmmaWarpSpecializedFP8ILi30ENS5_IJNS4_1CILi1EEESB_SB_EEENS1_35KernelTmaWarpSpecializedCooperativeEEENS5_IJNSA_ILi128EEENSA_ILi112EEENSA_ILi32EEEEEENS_12float_e4m3_tENS5_IJlSB_lEEESJ_SK_NS4_8TiledMMAINS4_8MMA_AtomIJNS4_4SM904GMMA30MMA_64x16x32_F32E4M3E4M3_SS_TNILNSO_7ScaleInE1ELSQ_1EEEEEENS4_6LayoutINS5_IJNSA_ILi2EEESB_SB_EEENS5_IJSB_NSA_ILi0EEESW_EEEEENS5_IJNS4_10UnderscoreESZ_SZ_EEEEENS4_13SM90_TMA_LOADENS4_14ComposedLayoutINS4_7SwizzleILi1ELi4ELi3EEENS4_18smem_ptr_flag_bitsILi8EEENST_INS5_IJNSA_ILi8EEESH_EEENS5_IJSH_SB_EEEEEEEvNS4_8identityES12_S1C_vS1D_EENS_8epilogue10collective6detail29Sm90TmaWarpSpecializedAdapterINS1G_15DefaultEpilogueISJ_SK_SK_NS1F_6thread17LinearCombinationISJ_Li1EffLNS1K_9ScaleType4KindE0ELNS_15FloatRoundStyleE2ESJ_EENS1_15EpilogueDefaultEEEEEvvEEEEvNT_6ParamsE,"aw",@nobits
	.sectionflags	@""
	.align	16
	.zero		1024


//--------------------- .nv.shared.reserved.0     --------------------------
	.section	.nv.shared.reserved.0,"aw",@nobits
	.weak		__nv_reservedSMEM_offset_0_alias
	.size		__nv_reservedSMEM_offset_0_alias, 0, 0
	.other		__nv_reservedSMEM_offset_0_alias,@"STO_CUDA_RESERVED_SHARED STV_DEFAULT"
__nv_reservedSMEM_offset_0_alias:
	.zero		0


//--------------------- .nv.global                --------------------------
	.section	.nv.global,"aw",@nobits
.nv.global:
	.type		_ZN39_INTERNAL_b584d779_4_k_cu_89de567c_28244cute1_E,@object
	.size		_ZN39_INTERNAL_b584d779_4_k_cu_89de567c_28244cute1_E,(_ZN39_INTERNAL_b584d779_4_k_cu_89de567c_28244cuda3std3__45__cpo6cbeginE - _ZN39_INTERNAL_b584d779_4_k_cu_89de567c_28244cute1_E)
_ZN39_INTERNAL_b584d779_4_k_cu_89de567c_28244cute1_E:
	.zero		1
	.type		_ZN39_INTERNAL_b584d779_4_k_cu_89de567c_28244cuda3std3__45__cpo6cbeginE,@object
	.size		_ZN39_INTERNAL_b584d779_4_k_cu_89de567c_28244cuda3std3__45__cpo6cbeginE,(_ZN39_INTERNAL_b584d779_4_k_cu_89de567c_28244cuda3std3__48in_placeE - _ZN39_INTERNAL_b584d779_4_k_cu_89de567c_28244cuda3std3__45__cpo6cbeginE)
_ZN39_INTERNAL_b584d779_4_k_cu_89de567c_28244cuda3std3__45__cpo6cbeginE:
	.zero		1
	.type		_ZN39_INTERNAL_b584d779_4_k_cu_89de567c_28244cuda3std3__48in_placeE,@object
	.size		_ZN39_INTERNAL_b584d779_4_k_cu_89de567c_28244cuda3std3__48in_placeE,(_ZN39_INTERNAL_b584d779_4_k_cu_89de567c_28244cuda3std6ranges3__45__cpo9iter_moveE - _ZN39_INTERNAL_b584d779_4_k_cu_89de567c_28244cuda3std3__48in_placeE)
_ZN39_INTERNAL_b584d779_4_k_cu_89de567c_28244cuda3std3__48in_placeE:
	.zero		1
	.type		_ZN39_INTERNAL_b584d779_4_k_cu_89de567c_28244cuda3std6ranges3__45__cpo9iter_moveE,@object
	.size		_ZN39_INTERNAL_b584d779_4_k_cu_89de567c_28244cuda3std6ranges3__45__cpo9iter_moveE,(_ZN39_INTERNAL_b584d779_4_k_cu_89de567c_28244cuda3std3__45__cpo5beginE - _ZN39_INTERNAL_b584d779_4_k_cu_89de567c_28244cuda3std6ranges3__45__cpo9iter_moveE)
_ZN39_INTERNAL_b584d779_4_k_cu_89de567c_28244cuda3std6ranges3__45__cpo9iter_moveE:
	.zero		1
	.type		_ZN39_INTERNAL_b584d779_4_k_cu_89de567c_28244cuda3std3__45__cpo5beginE,@object
	.size		_ZN39_INTERNAL_b584d779_4_k_cu_89de567c_28244cuda3std3__45__cpo5beginE,(_ZN39_INTERNAL_b584d779_4_k_cu_89de567c_28244cuda3std3__441_GLOBAL__N__b584d779_4_k_cu_89de567c_28246ignoreE - _ZN39_INTERNAL_b584d779_4_k_cu_89de567c_28244cuda3std3__45__cpo5beginE)
_ZN39_INTERNAL_b584d779_4_k_cu_89de567c_28244cuda3std3__45__cpo5beginE:
	.zero		1
	.type		_ZN39_INTERNAL_b584d779_4_k_cu_89de567c_28244cuda3std3__441_GLOBAL__N__b584d779_4_k_cu_89de567c_28246ignoreE,@object
	.size		_ZN39_INTERNAL_b584d779_4_k_cu_89de567c_28244cuda3std3__441_GLOBAL__N__b584d779_4_k_cu_89de567c_28246ignoreE,(_ZN39_INTERNAL_b584d779_4_k_cu_89de567c_28244cute7productE - _ZN39_INTERNAL_b584d779_4_k_cu_89de567c_28244cuda3std3__441_GLOBAL__N__b584d779_4_k_cu_89de567c_28246ignoreE)
_ZN39_INTERNAL_b584d779_4_k_cu_89de567c_28244cuda3std3__441_GLOBAL__N__b584d779_4_k_cu_89de567c_28246ignoreE:
	.zero		1
	.type		_ZN39_INTERNAL_b584d779_4_k_cu_89de567c_28244cute7productE,@object
	.size		_ZN39_INTERNAL_b584d779_4_k_cu_89de567c_28244cute7productE,(_ZN39_INTERNAL_b584d779_4_k_cu_89de567c_28244cuda3std3__45__cpo3endE - _ZN39_INTERNAL_b584d779_4_k_cu_89de567c_28244cute7productE)
_ZN39_INTERNAL_b584d779_4_k_cu_89de567c_28244cute7productE:
	.zero		1
	.type		_ZN39_INTERNAL_b584d779_4_k_cu_89de567c_28244cuda3std3__45__cpo3endE,@object
	.size		_ZN39_INTERNAL_b584d779_4_k_cu_89de567c_28244cuda3std3__45__cpo3endE,(_ZN39_INTERNAL_b584d779_4_k_cu_89de567c_28244cuda3std3__419piecewise_constructE - _ZN39_INTERNAL_b584d779_4_k_cu_89de567c_28244cuda3std3__45__cpo3endE)
_ZN39_INTERNAL_b584d779_4_k_cu_89de567c_28244cuda3std3__45__cpo3endE:
	.zero		1
	.type		_ZN39_INTERNAL_b584d779_4_k_cu_89de567c_28244cuda3std3__419piecewise_constructE,@object
	.size		_ZN39_INTERNAL_b584d779_4_k_cu_89de567c_28244cuda3std3__419piecewise_constructE,(_ZN39_INTERNAL_b584d779_4_k_cu_89de567c_28244cuda3std3__45__cpo4cendE - _ZN39_INTERNAL_b584d779_4_k_cu_89de567c_28244cuda3std3__419piecewise_constructE)
_ZN39_INTERNAL_b584d779_4_k_cu_89de567c_28244cuda3std3__419piecewise_constructE:
	.zero		1
	.type		_ZN39_INTERNAL_b584d779_4_k_cu_89de567c_28244cuda3std3__45__cpo4cendE,@object
	.size		_ZN39_INTERNAL_b584d779_4_k_cu_89de567c_28244cuda3std3__45__cpo4cendE,(_ZN39_INTERNAL_b584d779_4_k_cu_89de567c_28244cuda3std6ranges3__45__cpo4swapE - _ZN39_INTERNAL_b584d779_4_k_cu_89de567c_28244cuda3std3__45__cpo4cendE)
_ZN39_INTERNAL_b584d779_4_k_cu_89de567c_28244cuda3std3__45__cpo4cendE:
	.zero		1
	.type		_ZN39_INTERNAL_b584d779_4_k_cu_89de567c_28244cuda3std6ranges3__45__cpo4swapE,@object
	.size		_ZN39_INTERNAL_b584d779_4_k_cu_89de567c_28244cuda3std6ranges3__45__cpo4swapE,(.L_7 - _ZN39_INTERNAL_b584d779_4_k_cu_89de567c_28244cuda3std6ranges3__45__cpo4swapE)
_ZN39_INTERNAL_b584d779_4_k_cu_89de567c_28244cuda3std6ranges3__45__cpo4swapE:
	.zero		1
.L_7:


//--------------------- .nv.constant0._ZN7cutlass13device_kernelINS_4gemm6kernel13GemmUniversalIN4cute5tupleIJiiiiEEENS1_10collective13CollectiveMmaINS1_37MainloopSm90TmaGmmaWarpSpecializedFP8ILi30ENS5_IJNS4_1CILi1EEESB_SB_EEENS1_35KernelTmaWarpSpecializedCooperativeEEENS5_IJNSA_ILi128EEENSA_ILi112EEENSA_ILi32EEEEEENS_12float_e4m3_tENS5_IJlSB_lEEESJ_SK_NS4_8TiledMMAINS4_8MMA_AtomIJNS4_4SM904GMMA30MMA_64x16x32_F32E4M3E4M3_SS_TNILNSO_7ScaleInE1ELSQ_1EEEEEENS4_6LayoutINS5_IJNSA_ILi2EEESB_SB_EEENS5_IJSB_NSA_ILi0EEESW_EEEEENS5_IJNS4_10UnderscoreESZ_SZ_EEEEENS4_13SM90_TMA_LOADENS4_14ComposedLayoutINS4_7SwizzleILi1ELi4ELi3EEENS4_18smem_ptr_flag_bitsILi8EEENST_INS5_IJNSA_ILi8EEESH_EEENS5_IJSH_SB_EEEEEEEvNS4_8identityES12_S1C_vS1D_EENS_8epilogue10collective6detail29Sm90TmaWarpSpecializedAdapterINS1G_15DefaultEpilogueISJ_SK_SK_NS1F_6thread17LinearCombinationISJ_Li1EffLNS1K_9ScaleType4KindE0ELNS_15FloatRoundStyleE2ESJ_EENS1_15EpilogueDefaultEEEEEvvEEEEvNT_6ParamsE --------------------------
	.section	.nv.constant0._ZN7cutlass13device_kernelINS_4gemm6kernel13GemmUniversalIN4cute5tupleIJiiiiEEENS1_10collective13CollectiveMmaINS1_37MainloopSm90TmaGmmaWarpSpecializedFP8ILi30ENS5_IJNS4_1CILi1EEESB_SB_EEENS1_35KernelTmaWarpSpecializedCooperativeEEENS5_IJNSA_ILi128EEENSA_ILi112EEENSA_ILi32EEEEEENS_12float_e4m3_tENS5_IJlSB_lEEESJ_SK_NS4_8TiledMMAINS4_8MMA_AtomIJNS4_4SM904GMMA30MMA_64x16x32_F32E4M3E4M3_SS_TNILNSO_7ScaleInE1ELSQ_1EEEEEENS4_6LayoutINS5_IJNSA_ILi2EEESB_SB_EEENS5_IJSB_NSA_ILi0EEESW_EEEEENS5_IJNS4_10UnderscoreESZ_SZ_EEEEENS4_13SM90_TMA_LOADENS4_14ComposedLayoutINS4_7SwizzleILi1ELi4ELi3EEENS4_18smem_ptr_flag_bitsILi8EEENST_INS5_IJNSA_ILi8EEESH_EEENS5_IJSH_SB_EEEEEEEvNS4_8identityES12_S1C_vS1D_EENS_8epilogue10collective6detail29Sm90TmaWarpSpecializedAdapterINS1G_15DefaultEpilogueISJ_SK_SK_NS1F_6thread17LinearCombinationISJ_Li1EffLNS1K_9ScaleType4KindE0ELNS_15FloatRoundStyleE2ESJ_EENS1_15EpilogueDefaultEEEEEvvEEEEvNT_6ParamsE,"a",@progbits
	.sectionflags	@""
	.align	4
.nv.constant0._ZN7cutlass13device_kernelINS_4gemm6kernel13GemmUniversalIN4cute5tupleIJiiiiEEENS1_10collective13CollectiveMmaINS1_37MainloopSm90TmaGmmaWarpSpecializedFP8ILi30ENS5_IJNS4_1CILi1EEESB_SB_EEENS1_35KernelTmaWarpSpecializedCooperativeEEENS5_IJNSA_ILi128EEENSA_ILi112EEENSA_ILi32EEEEEENS_12float_e4m3_tENS5_IJlSB_lEEESJ_SK_NS4_8TiledMMAINS4_8MMA_AtomIJNS4_4SM904GMMA30MMA_64x16x32_F32E4M3E4M3_SS_TNILNSO_7ScaleInE1ELSQ_1EEEEEENS4_6LayoutINS5_IJNSA_ILi2EEESB_SB_EEENS5_IJSB_NSA_ILi0EEESW_EEEEENS5_IJNS4_10UnderscoreESZ_SZ_EEEEENS4_13SM90_TMA_LOADENS4_14ComposedLayoutINS4_7SwizzleILi1ELi4ELi3EEENS4_18smem_ptr_flag_bitsILi8EEENST_INS5_IJNSA_ILi8EEESH_EEENS5_IJSH_SB_EEEEEEEvNS4_8identityES12_S1C_vS1D_EENS_8epilogue10collective6detail29Sm90TmaWarpSpecializedAdapterINS1G_15DefaultEpilogueISJ_SK_SK_NS1F_6thread17LinearCombinationISJ_Li1EffLNS1K_9ScaleType4KindE0ELNS_15FloatRoundStyleE2ESJ_EENS1_15EpilogueDefaultEEEEEvvEEEEvNT_6ParamsE:
	.zero		1664


//--------------------- SYMBOLS --------------------------

	.type		.nv.reservedSmem.offset0,@object
	.size		.nv.reservedSmem.offset0,0x4
